//
// Generated by NVIDIA NVVM Compiler
//
// Compiler Build ID: CL-36424714
// Cuda compilation tools, release 13.0, V13.0.88
// Based on NVVM 20.0.0
//

.version 9.0
.target sm_100
.address_size 64

	// .globl	_Z16fillRandomMatrixPim
.extern .func  (.param .b32 func_retval0) vprintf
(
	.param .b64 vprintf_param_0,
	.param .b64 vprintf_param_1
)
;
.global .align 4 .b8 precalc_xorwow_matrix[102400];
.global .align 4 .b8 precalc_xorwow_offset_matrix[102400];
.global .align 4 .b8 mrg32k3aM1[2304];
.global .align 4 .b8 mrg32k3aM2[2304];
.global .align 4 .b8 mrg32k3aM1SubSeq[2016];
.global .align 4 .b8 mrg32k3aM2SubSeq[2016];
.global .align 4 .b8 mrg32k3aM1Seq[2304];
.global .align 4 .b8 mrg32k3aM2Seq[2304];
.const .align 8 .b8 __cr_lgamma_table[72];
.global .align 1 .b8 $str[5] = {37, 50, 100, 32};
.global .align 1 .b8 $str$1[2] = {10};

.visible .entry _Z16fillRandomMatrixPim(
	.param .u64 .ptr .align 1 _Z16fillRandomMatrixPim_param_0,
	.param .u64 _Z16fillRandomMatrixPim_param_1
)
{
	.local .align 8 .b8 	__local_depot0[48];
	.reg .b64 	%SP;
	.reg .b64 	%SPL;
	.reg .pred 	%p<64>;
	.reg .b32 	%r<1204>;
	.reg .b64 	%rd<28>;

	mov.u64 	%SPL, __local_depot0;
	ld.param.u64 	%rd10, [_Z16fillRandomMatrixPim_param_0];
	ld.param.u64 	%rd11, [_Z16fillRandomMatrixPim_param_1];
	mov.u32 	%r1, %tid.y;
	mov.u32 	%r2, %tid.x;
	or.b32  	%r542, %r1, %r2;
	and.b32  	%r543, %r542, 1008;
	setp.ne.s32 	%p1, %r543, 0;
	@%p1 bra 	$L__BB0_117;
	add.u64 	%rd1, %SPL, 0;
	shl.b32 	%r544, %r1, 4;
	add.s32 	%r545, %r544, %r2;
	cvt.u64.u32 	%rd2, %r545;
	cvt.u32.u64 	%r546, %rd11;
	xor.b32  	%r547, %r546, -1429050551;
	mul.lo.s32 	%r548, %r547, 1099087573;
	{ .reg .b32 tmp; mov.b64 {tmp, %r549}, %rd11; }
	xor.b32  	%r550, %r549, -136515619;
	mul.lo.s32 	%r551, %r550, -1703105765;
	add.s32 	%r552, %r548, %r551;
	add.s32 	%r3, %r552, 6615241;
	add.s32 	%r940, %r548, 123456789;
	st.local.v2.u32 	[%rd1], {%r3, %r940};
	xor.b32  	%r553, %r548, 362436069;
	add.s32 	%r554, %r551, 521288629;
	st.local.v2.u32 	[%rd1+8], {%r553, %r554};
	xor.b32  	%r555, %r551, 88675123;
	add.s32 	%r936, %r548, 5783321;
	st.local.v2.u32 	[%rd1+16], {%r555, %r936};
	setp.eq.s32 	%p2, %r545, 0;
	@%p2 bra 	$L__BB0_116;
	mov.b32 	%r923, 0;
	mov.u64 	%rd27, %rd2;
$L__BB0_3:
	mov.u64 	%rd3, %rd27;
	and.b64  	%rd4, %rd3, 3;
	setp.eq.s64 	%p3, %rd4, 0;
	@%p3 bra 	$L__BB0_115;
	mul.wide.u32 	%rd13, %r923, 3200;
	mov.u64 	%rd14, precalc_xorwow_matrix;
	add.s64 	%rd5, %rd14, %rd13;
	mov.b32 	%r936, 0;
	mov.u32 	%r937, %r936;
	mov.u32 	%r938, %r936;
	mov.u32 	%r939, %r936;
	mov.u32 	%r940, %r936;
	mov.u32 	%r929, %r936;
$L__BB0_5:
	mul.wide.u32 	%rd15, %r929, 4;
	add.s64 	%rd16, %rd1, %rd15;
	ld.local.u32 	%r15, [%rd16+4];
	shl.b32 	%r16, %r929, 5;
	mov.b32 	%r935, 0;
$L__BB0_6:
	.pragma "nounroll";
	shr.u32 	%r559, %r15, %r935;
	and.b32  	%r560, %r559, 1;
	setp.eq.b32 	%p4, %r560, 1;
	not.pred 	%p5, %p4;
	add.s32 	%r561, %r16, %r935;
	mul.lo.s32 	%r562, %r561, 5;
	mul.wide.u32 	%rd17, %r562, 4;
	add.s64 	%rd6, %rd5, %rd17;
	@%p5 bra 	$L__BB0_8;
	ld.global.u32 	%r563, [%rd6];
	xor.b32  	%r940, %r940, %r563;
	ld.global.u32 	%r564, [%rd6+4];
	xor.b32  	%r939, %r939, %r564;
	ld.global.u32 	%r565, [%rd6+8];
	xor.b32  	%r938, %r938, %r565;
	ld.global.u32 	%r566, [%rd6+12];
	xor.b32  	%r937, %r937, %r566;
	ld.global.u32 	%r567, [%rd6+16];
	xor.b32  	%r936, %r936, %r567;
$L__BB0_8:
	and.b32  	%r569, %r559, 2;
	setp.eq.s32 	%p6, %r569, 0;
	@%p6 bra 	$L__BB0_10;
	ld.global.u32 	%r570, [%rd6+20];
	xor.b32  	%r940, %r940, %r570;
	ld.global.u32 	%r571, [%rd6+24];
	xor.b32  	%r939, %r939, %r571;
	ld.global.u32 	%r572, [%rd6+28];
	xor.b32  	%r938, %r938, %r572;
	ld.global.u32 	%r573, [%rd6+32];
	xor.b32  	%r937, %r937, %r573;
	ld.global.u32 	%r574, [%rd6+36];
	xor.b32  	%r936, %r936, %r574;
$L__BB0_10:
	and.b32  	%r576, %r559, 4;
	setp.eq.s32 	%p7, %r576, 0;
	@%p7 bra 	$L__BB0_12;
	ld.global.u32 	%r577, [%rd6+40];
	xor.b32  	%r940, %r940, %r577;
	ld.global.u32 	%r578, [%rd6+44];
	xor.b32  	%r939, %r939, %r578;
	ld.global.u32 	%r579, [%rd6+48];
	xor.b32  	%r938, %r938, %r579;
	ld.global.u32 	%r580, [%rd6+52];
	xor.b32  	%r937, %r937, %r580;
	ld.global.u32 	%r581, [%rd6+56];
	xor.b32  	%r936, %r936, %r581;
$L__BB0_12:
	and.b32  	%r583, %r559, 8;
	setp.eq.s32 	%p8, %r583, 0;
	@%p8 bra 	$L__BB0_14;
	ld.global.u32 	%r584, [%rd6+60];
	xor.b32  	%r940, %r940, %r584;
	ld.global.u32 	%r585, [%rd6+64];
	xor.b32  	%r939, %r939, %r585;
	ld.global.u32 	%r586, [%rd6+68];
	xor.b32  	%r938, %r938, %r586;
	ld.global.u32 	%r587, [%rd6+72];
	xor.b32  	%r937, %r937, %r587;
	ld.global.u32 	%r588, [%rd6+76];
	xor.b32  	%r936, %r936, %r588;
$L__BB0_14:
	and.b32  	%r590, %r559, 16;
	setp.eq.s32 	%p9, %r590, 0;
	@%p9 bra 	$L__BB0_16;
	ld.global.u32 	%r591, [%rd6+80];
	xor.b32  	%r940, %r940, %r591;
	ld.global.u32 	%r592, [%rd6+84];
	xor.b32  	%r939, %r939, %r592;
	ld.global.u32 	%r593, [%rd6+88];
	xor.b32  	%r938, %r938, %r593;
	ld.global.u32 	%r594, [%rd6+92];
	xor.b32  	%r937, %r937, %r594;
	ld.global.u32 	%r595, [%rd6+96];
	xor.b32  	%r936, %r936, %r595;
$L__BB0_16:
	and.b32  	%r597, %r559, 32;
	setp.eq.s32 	%p10, %r597, 0;
	@%p10 bra 	$L__BB0_18;
	ld.global.u32 	%r598, [%rd6+100];
	xor.b32  	%r940, %r940, %r598;
	ld.global.u32 	%r599, [%rd6+104];
	xor.b32  	%r939, %r939, %r599;
	ld.global.u32 	%r600, [%rd6+108];
	xor.b32  	%r938, %r938, %r600;
	ld.global.u32 	%r601, [%rd6+112];
	xor.b32  	%r937, %r937, %r601;
	ld.global.u32 	%r602, [%rd6+116];
	xor.b32  	%r936, %r936, %r602;
$L__BB0_18:
	and.b32  	%r604, %r559, 64;
	setp.eq.s32 	%p11, %r604, 0;
	@%p11 bra 	$L__BB0_20;
	ld.global.u32 	%r605, [%rd6+120];
	xor.b32  	%r940, %r940, %r605;
	ld.global.u32 	%r606, [%rd6+124];
	xor.b32  	%r939, %r939, %r606;
	ld.global.u32 	%r607, [%rd6+128];
	xor.b32  	%r938, %r938, %r607;
	ld.global.u32 	%r608, [%rd6+132];
	xor.b32  	%r937, %r937, %r608;
	ld.global.u32 	%r609, [%rd6+136];
	xor.b32  	%r936, %r936, %r609;
$L__BB0_20:
	and.b32  	%r611, %r559, 128;
	setp.eq.s32 	%p12, %r611, 0;
	@%p12 bra 	$L__BB0_22;
	ld.global.u32 	%r612, [%rd6+140];
	xor.b32  	%r940, %r940, %r612;
	ld.global.u32 	%r613, [%rd6+144];
	xor.b32  	%r939, %r939, %r613;
	ld.global.u32 	%r614, [%rd6+148];
	xor.b32  	%r938, %r938, %r614;
	ld.global.u32 	%r615, [%rd6+152];
	xor.b32  	%r937, %r937, %r615;
	ld.global.u32 	%r616, [%rd6+156];
	xor.b32  	%r936, %r936, %r616;
$L__BB0_22:
	and.b32  	%r618, %r559, 256;
	setp.eq.s32 	%p13, %r618, 0;
	@%p13 bra 	$L__BB0_24;
	ld.global.u32 	%r619, [%rd6+160];
	xor.b32  	%r940, %r940, %r619;
	ld.global.u32 	%r620, [%rd6+164];
	xor.b32  	%r939, %r939, %r620;
	ld.global.u32 	%r621, [%rd6+168];
	xor.b32  	%r938, %r938, %r621;
	ld.global.u32 	%r622, [%rd6+172];
	xor.b32  	%r937, %r937, %r622;
	ld.global.u32 	%r623, [%rd6+176];
	xor.b32  	%r936, %r936, %r623;
$L__BB0_24:
	and.b32  	%r625, %r559, 512;
	setp.eq.s32 	%p14, %r625, 0;
	@%p14 bra 	$L__BB0_26;
	ld.global.u32 	%r626, [%rd6+180];
	xor.b32  	%r940, %r940, %r626;
	ld.global.u32 	%r627, [%rd6+184];
	xor.b32  	%r939, %r939, %r627;
	ld.global.u32 	%r628, [%rd6+188];
	xor.b32  	%r938, %r938, %r628;
	ld.global.u32 	%r629, [%rd6+192];
	xor.b32  	%r937, %r937, %r629;
	ld.global.u32 	%r630, [%rd6+196];
	xor.b32  	%r936, %r936, %r630;
$L__BB0_26:
	and.b32  	%r632, %r559, 1024;
	setp.eq.s32 	%p15, %r632, 0;
	@%p15 bra 	$L__BB0_28;
	ld.global.u32 	%r633, [%rd6+200];
	xor.b32  	%r940, %r940, %r633;
	ld.global.u32 	%r634, [%rd6+204];
	xor.b32  	%r939, %r939, %r634;
	ld.global.u32 	%r635, [%rd6+208];
	xor.b32  	%r938, %r938, %r635;
	ld.global.u32 	%r636, [%rd6+212];
	xor.b32  	%r937, %r937, %r636;
	ld.global.u32 	%r637, [%rd6+216];
	xor.b32  	%r936, %r936, %r637;
$L__BB0_28:
	and.b32  	%r639, %r559, 2048;
	setp.eq.s32 	%p16, %r639, 0;
	@%p16 bra 	$L__BB0_30;
	ld.global.u32 	%r640, [%rd6+220];
	xor.b32  	%r940, %r940, %r640;
	ld.global.u32 	%r641, [%rd6+224];
	xor.b32  	%r939, %r939, %r641;
	ld.global.u32 	%r642, [%rd6+228];
	xor.b32  	%r938, %r938, %r642;
	ld.global.u32 	%r643, [%rd6+232];
	xor.b32  	%r937, %r937, %r643;
	ld.global.u32 	%r644, [%rd6+236];
	xor.b32  	%r936, %r936, %r644;
$L__BB0_30:
	and.b32  	%r646, %r559, 4096;
	setp.eq.s32 	%p17, %r646, 0;
	@%p17 bra 	$L__BB0_32;
	ld.global.u32 	%r647, [%rd6+240];
	xor.b32  	%r940, %r940, %r647;
	ld.global.u32 	%r648, [%rd6+244];
	xor.b32  	%r939, %r939, %r648;
	ld.global.u32 	%r649, [%rd6+248];
	xor.b32  	%r938, %r938, %r649;
	ld.global.u32 	%r650, [%rd6+252];
	xor.b32  	%r937, %r937, %r650;
	ld.global.u32 	%r651, [%rd6+256];
	xor.b32  	%r936, %r936, %r651;
$L__BB0_32:
	and.b32  	%r653, %r559, 8192;
	setp.eq.s32 	%p18, %r653, 0;
	@%p18 bra 	$L__BB0_34;
	ld.global.u32 	%r654, [%rd6+260];
	xor.b32  	%r940, %r940, %r654;
	ld.global.u32 	%r655, [%rd6+264];
	xor.b32  	%r939, %r939, %r655;
	ld.global.u32 	%r656, [%rd6+268];
	xor.b32  	%r938, %r938, %r656;
	ld.global.u32 	%r657, [%rd6+272];
	xor.b32  	%r937, %r937, %r657;
	ld.global.u32 	%r658, [%rd6+276];
	xor.b32  	%r936, %r936, %r658;
$L__BB0_34:
	and.b32  	%r660, %r559, 16384;
	setp.eq.s32 	%p19, %r660, 0;
	@%p19 bra 	$L__BB0_36;
	ld.global.u32 	%r661, [%rd6+280];
	xor.b32  	%r940, %r940, %r661;
	ld.global.u32 	%r662, [%rd6+284];
	xor.b32  	%r939, %r939, %r662;
	ld.global.u32 	%r663, [%rd6+288];
	xor.b32  	%r938, %r938, %r663;
	ld.global.u32 	%r664, [%rd6+292];
	xor.b32  	%r937, %r937, %r664;
	ld.global.u32 	%r665, [%rd6+296];
	xor.b32  	%r936, %r936, %r665;
$L__BB0_36:
	and.b32  	%r667, %r559, 32768;
	setp.eq.s32 	%p20, %r667, 0;
	@%p20 bra 	$L__BB0_38;
	ld.global.u32 	%r668, [%rd6+300];
	xor.b32  	%r940, %r940, %r668;
	ld.global.u32 	%r669, [%rd6+304];
	xor.b32  	%r939, %r939, %r669;
	ld.global.u32 	%r670, [%rd6+308];
	xor.b32  	%r938, %r938, %r670;
	ld.global.u32 	%r671, [%rd6+312];
	xor.b32  	%r937, %r937, %r671;
	ld.global.u32 	%r672, [%rd6+316];
	xor.b32  	%r936, %r936, %r672;
$L__BB0_38:
	add.s32 	%r935, %r935, 16;
	setp.ne.s32 	%p21, %r935, 32;
	@%p21 bra 	$L__BB0_6;
	mad.lo.s32 	%r673, %r929, -31, %r16;
	add.s32 	%r929, %r673, 1;
	setp.ne.s32 	%p22, %r929, 5;
	@%p22 bra 	$L__BB0_5;
	st.local.u32 	[%rd1+4], %r940;
	st.local.v2.u32 	[%rd1+8], {%r939, %r938};
	st.local.v2.u32 	[%rd1+16], {%r937, %r936};
	setp.eq.s64 	%p23, %rd4, 1;
	@%p23 bra 	$L__BB0_115;
	mov.b32 	%r936, 0;
	mov.u32 	%r1029, %r936;
	mov.u32 	%r1030, %r936;
	mov.u32 	%r1031, %r936;
	mov.u32 	%r940, %r936;
	mov.u32 	%r1021, %r936;
$L__BB0_42:
	mul.wide.u32 	%rd18, %r1021, 4;
	add.s64 	%rd19, %rd1, %rd18;
	ld.local.u32 	%r191, [%rd19+4];
	shl.b32 	%r192, %r1021, 5;
	mov.b32 	%r1027, 0;
$L__BB0_43:
	.pragma "nounroll";
	shr.u32 	%r676, %r191, %r1027;
	and.b32  	%r677, %r676, 1;
	setp.eq.b32 	%p24, %r677, 1;
	not.pred 	%p25, %p24;
	add.s32 	%r678, %r192, %r1027;
	mul.lo.s32 	%r679, %r678, 5;
	mul.wide.u32 	%rd20, %r679, 4;
	add.s64 	%rd7, %rd5, %rd20;
	@%p25 bra 	$L__BB0_45;
	ld.global.u32 	%r680, [%rd7];
	xor.b32  	%r940, %r940, %r680;
	ld.global.u32 	%r681, [%rd7+4];
	xor.b32  	%r1031, %r1031, %r681;
	ld.global.u32 	%r682, [%rd7+8];
	xor.b32  	%r1030, %r1030, %r682;
	ld.global.u32 	%r683, [%rd7+12];
	xor.b32  	%r1029, %r1029, %r683;
	ld.global.u32 	%r684, [%rd7+16];
	xor.b32  	%r936, %r936, %r684;
$L__BB0_45:
	and.b32  	%r686, %r676, 2;
	setp.eq.s32 	%p26, %r686, 0;
	@%p26 bra 	$L__BB0_47;
	ld.global.u32 	%r687, [%rd7+20];
	xor.b32  	%r940, %r940, %r687;
	ld.global.u32 	%r688, [%rd7+24];
	xor.b32  	%r1031, %r1031, %r688;
	ld.global.u32 	%r689, [%rd7+28];
	xor.b32  	%r1030, %r1030, %r689;
	ld.global.u32 	%r690, [%rd7+32];
	xor.b32  	%r1029, %r1029, %r690;
	ld.global.u32 	%r691, [%rd7+36];
	xor.b32  	%r936, %r936, %r691;
$L__BB0_47:
	and.b32  	%r693, %r676, 4;
	setp.eq.s32 	%p27, %r693, 0;
	@%p27 bra 	$L__BB0_49;
	ld.global.u32 	%r694, [%rd7+40];
	xor.b32  	%r940, %r940, %r694;
	ld.global.u32 	%r695, [%rd7+44];
	xor.b32  	%r1031, %r1031, %r695;
	ld.global.u32 	%r696, [%rd7+48];
	xor.b32  	%r1030, %r1030, %r696;
	ld.global.u32 	%r697, [%rd7+52];
	xor.b32  	%r1029, %r1029, %r697;
	ld.global.u32 	%r698, [%rd7+56];
	xor.b32  	%r936, %r936, %r698;
$L__BB0_49:
	and.b32  	%r700, %r676, 8;
	setp.eq.s32 	%p28, %r700, 0;
	@%p28 bra 	$L__BB0_51;
	ld.global.u32 	%r701, [%rd7+60];
	xor.b32  	%r940, %r940, %r701;
	ld.global.u32 	%r702, [%rd7+64];
	xor.b32  	%r1031, %r1031, %r702;
	ld.global.u32 	%r703, [%rd7+68];
	xor.b32  	%r1030, %r1030, %r703;
	ld.global.u32 	%r704, [%rd7+72];
	xor.b32  	%r1029, %r1029, %r704;
	ld.global.u32 	%r705, [%rd7+76];
	xor.b32  	%r936, %r936, %r705;
$L__BB0_51:
	and.b32  	%r707, %r676, 16;
	setp.eq.s32 	%p29, %r707, 0;
	@%p29 bra 	$L__BB0_53;
	ld.global.u32 	%r708, [%rd7+80];
	xor.b32  	%r940, %r940, %r708;
	ld.global.u32 	%r709, [%rd7+84];
	xor.b32  	%r1031, %r1031, %r709;
	ld.global.u32 	%r710, [%rd7+88];
	xor.b32  	%r1030, %r1030, %r710;
	ld.global.u32 	%r711, [%rd7+92];
	xor.b32  	%r1029, %r1029, %r711;
	ld.global.u32 	%r712, [%rd7+96];
	xor.b32  	%r936, %r936, %r712;
$L__BB0_53:
	and.b32  	%r714, %r676, 32;
	setp.eq.s32 	%p30, %r714, 0;
	@%p30 bra 	$L__BB0_55;
	ld.global.u32 	%r715, [%rd7+100];
	xor.b32  	%r940, %r940, %r715;
	ld.global.u32 	%r716, [%rd7+104];
	xor.b32  	%r1031, %r1031, %r716;
	ld.global.u32 	%r717, [%rd7+108];
	xor.b32  	%r1030, %r1030, %r717;
	ld.global.u32 	%r718, [%rd7+112];
	xor.b32  	%r1029, %r1029, %r718;
	ld.global.u32 	%r719, [%rd7+116];
	xor.b32  	%r936, %r936, %r719;
$L__BB0_55:
	and.b32  	%r721, %r676, 64;
	setp.eq.s32 	%p31, %r721, 0;
	@%p31 bra 	$L__BB0_57;
	ld.global.u32 	%r722, [%rd7+120];
	xor.b32  	%r940, %r940, %r722;
	ld.global.u32 	%r723, [%rd7+124];
	xor.b32  	%r1031, %r1031, %r723;
	ld.global.u32 	%r724, [%rd7+128];
	xor.b32  	%r1030, %r1030, %r724;
	ld.global.u32 	%r725, [%rd7+132];
	xor.b32  	%r1029, %r1029, %r725;
	ld.global.u32 	%r726, [%rd7+136];
	xor.b32  	%r936, %r936, %r726;
$L__BB0_57:
	and.b32  	%r728, %r676, 128;
	setp.eq.s32 	%p32, %r728, 0;
	@%p32 bra 	$L__BB0_59;
	ld.global.u32 	%r729, [%rd7+140];
	xor.b32  	%r940, %r940, %r729;
	ld.global.u32 	%r730, [%rd7+144];
	xor.b32  	%r1031, %r1031, %r730;
	ld.global.u32 	%r731, [%rd7+148];
	xor.b32  	%r1030, %r1030, %r731;
	ld.global.u32 	%r732, [%rd7+152];
	xor.b32  	%r1029, %r1029, %r732;
	ld.global.u32 	%r733, [%rd7+156];
	xor.b32  	%r936, %r936, %r733;
$L__BB0_59:
	and.b32  	%r735, %r676, 256;
	setp.eq.s32 	%p33, %r735, 0;
	@%p33 bra 	$L__BB0_61;
	ld.global.u32 	%r736, [%rd7+160];
	xor.b32  	%r940, %r940, %r736;
	ld.global.u32 	%r737, [%rd7+164];
	xor.b32  	%r1031, %r1031, %r737;
	ld.global.u32 	%r738, [%rd7+168];
	xor.b32  	%r1030, %r1030, %r738;
	ld.global.u32 	%r739, [%rd7+172];
	xor.b32  	%r1029, %r1029, %r739;
	ld.global.u32 	%r740, [%rd7+176];
	xor.b32  	%r936, %r936, %r740;
$L__BB0_61:
	and.b32  	%r742, %r676, 512;
	setp.eq.s32 	%p34, %r742, 0;
	@%p34 bra 	$L__BB0_63;
	ld.global.u32 	%r743, [%rd7+180];
	xor.b32  	%r940, %r940, %r743;
	ld.global.u32 	%r744, [%rd7+184];
	xor.b32  	%r1031, %r1031, %r744;
	ld.global.u32 	%r745, [%rd7+188];
	xor.b32  	%r1030, %r1030, %r745;
	ld.global.u32 	%r746, [%rd7+192];
	xor.b32  	%r1029, %r1029, %r746;
	ld.global.u32 	%r747, [%rd7+196];
	xor.b32  	%r936, %r936, %r747;
$L__BB0_63:
	and.b32  	%r749, %r676, 1024;
	setp.eq.s32 	%p35, %r749, 0;
	@%p35 bra 	$L__BB0_65;
	ld.global.u32 	%r750, [%rd7+200];
	xor.b32  	%r940, %r940, %r750;
	ld.global.u32 	%r751, [%rd7+204];
	xor.b32  	%r1031, %r1031, %r751;
	ld.global.u32 	%r752, [%rd7+208];
	xor.b32  	%r1030, %r1030, %r752;
	ld.global.u32 	%r753, [%rd7+212];
	xor.b32  	%r1029, %r1029, %r753;
	ld.global.u32 	%r754, [%rd7+216];
	xor.b32  	%r936, %r936, %r754;
$L__BB0_65:
	and.b32  	%r756, %r676, 2048;
	setp.eq.s32 	%p36, %r756, 0;
	@%p36 bra 	$L__BB0_67;
	ld.global.u32 	%r757, [%rd7+220];
	xor.b32  	%r940, %r940, %r757;
	ld.global.u32 	%r758, [%rd7+224];
	xor.b32  	%r1031, %r1031, %r758;
	ld.global.u32 	%r759, [%rd7+228];
	xor.b32  	%r1030, %r1030, %r759;
	ld.global.u32 	%r760, [%rd7+232];
	xor.b32  	%r1029, %r1029, %r760;
	ld.global.u32 	%r761, [%rd7+236];
	xor.b32  	%r936, %r936, %r761;
$L__BB0_67:
	and.b32  	%r763, %r676, 4096;
	setp.eq.s32 	%p37, %r763, 0;
	@%p37 bra 	$L__BB0_69;
	ld.global.u32 	%r764, [%rd7+240];
	xor.b32  	%r940, %r940, %r764;
	ld.global.u32 	%r765, [%rd7+244];
	xor.b32  	%r1031, %r1031, %r765;
	ld.global.u32 	%r766, [%rd7+248];
	xor.b32  	%r1030, %r1030, %r766;
	ld.global.u32 	%r767, [%rd7+252];
	xor.b32  	%r1029, %r1029, %r767;
	ld.global.u32 	%r768, [%rd7+256];
	xor.b32  	%r936, %r936, %r768;
$L__BB0_69:
	and.b32  	%r770, %r676, 8192;
	setp.eq.s32 	%p38, %r770, 0;
	@%p38 bra 	$L__BB0_71;
	ld.global.u32 	%r771, [%rd7+260];
	xor.b32  	%r940, %r940, %r771;
	ld.global.u32 	%r772, [%rd7+264];
	xor.b32  	%r1031, %r1031, %r772;
	ld.global.u32 	%r773, [%rd7+268];
	xor.b32  	%r1030, %r1030, %r773;
	ld.global.u32 	%r774, [%rd7+272];
	xor.b32  	%r1029, %r1029, %r774;
	ld.global.u32 	%r775, [%rd7+276];
	xor.b32  	%r936, %r936, %r775;
$L__BB0_71:
	and.b32  	%r777, %r676, 16384;
	setp.eq.s32 	%p39, %r777, 0;
	@%p39 bra 	$L__BB0_73;
	ld.global.u32 	%r778, [%rd7+280];
	xor.b32  	%r940, %r940, %r778;
	ld.global.u32 	%r779, [%rd7+284];
	xor.b32  	%r1031, %r1031, %r779;
	ld.global.u32 	%r780, [%rd7+288];
	xor.b32  	%r1030, %r1030, %r780;
	ld.global.u32 	%r781, [%rd7+292];
	xor.b32  	%r1029, %r1029, %r781;
	ld.global.u32 	%r782, [%rd7+296];
	xor.b32  	%r936, %r936, %r782;
$L__BB0_73:
	and.b32  	%r784, %r676, 32768;
	setp.eq.s32 	%p40, %r784, 0;
	@%p40 bra 	$L__BB0_75;
	ld.global.u32 	%r785, [%rd7+300];
	xor.b32  	%r940, %r940, %r785;
	ld.global.u32 	%r786, [%rd7+304];
	xor.b32  	%r1031, %r1031, %r786;
	ld.global.u32 	%r787, [%rd7+308];
	xor.b32  	%r1030, %r1030, %r787;
	ld.global.u32 	%r788, [%rd7+312];
	xor.b32  	%r1029, %r1029, %r788;
	ld.global.u32 	%r789, [%rd7+316];
	xor.b32  	%r936, %r936, %r789;
$L__BB0_75:
	add.s32 	%r1027, %r1027, 16;
	setp.ne.s32 	%p41, %r1027, 32;
	@%p41 bra 	$L__BB0_43;
	mad.lo.s32 	%r790, %r1021, -31, %r192;
	add.s32 	%r1021, %r790, 1;
	setp.ne.s32 	%p42, %r1021, 5;
	@%p42 bra 	$L__BB0_42;
	st.local.u32 	[%rd1+4], %r940;
	st.local.v2.u32 	[%rd1+8], {%r1031, %r1030};
	st.local.v2.u32 	[%rd1+16], {%r1029, %r936};
	setp.ne.s64 	%p43, %rd4, 3;
	@%p43 bra 	$L__BB0_115;
	mov.b32 	%r936, 0;
	mov.u32 	%r1121, %r936;
	mov.u32 	%r1122, %r936;
	mov.u32 	%r1123, %r936;
	mov.u32 	%r940, %r936;
	mov.u32 	%r1113, %r936;
$L__BB0_79:
	mul.wide.u32 	%rd21, %r1113, 4;
	add.s64 	%rd22, %rd1, %rd21;
	ld.local.u32 	%r367, [%rd22+4];
	shl.b32 	%r368, %r1113, 5;
	mov.b32 	%r1119, 0;
$L__BB0_80:
	.pragma "nounroll";
	shr.u32 	%r793, %r367, %r1119;
	and.b32  	%r794, %r793, 1;
	setp.eq.b32 	%p44, %r794, 1;
	not.pred 	%p45, %p44;
	add.s32 	%r795, %r368, %r1119;
	mul.lo.s32 	%r796, %r795, 5;
	mul.wide.u32 	%rd23, %r796, 4;
	add.s64 	%rd8, %rd5, %rd23;
	@%p45 bra 	$L__BB0_82;
	ld.global.u32 	%r797, [%rd8];
	xor.b32  	%r940, %r940, %r797;
	ld.global.u32 	%r798, [%rd8+4];
	xor.b32  	%r1123, %r1123, %r798;
	ld.global.u32 	%r799, [%rd8+8];
	xor.b32  	%r1122, %r1122, %r799;
	ld.global.u32 	%r800, [%rd8+12];
	xor.b32  	%r1121, %r1121, %r800;
	ld.global.u32 	%r801, [%rd8+16];
	xor.b32  	%r936, %r936, %r801;
$L__BB0_82:
	and.b32  	%r803, %r793, 2;
	setp.eq.s32 	%p46, %r803, 0;
	@%p46 bra 	$L__BB0_84;
	ld.global.u32 	%r804, [%rd8+20];
	xor.b32  	%r940, %r940, %r804;
	ld.global.u32 	%r805, [%rd8+24];
	xor.b32  	%r1123, %r1123, %r805;
	ld.global.u32 	%r806, [%rd8+28];
	xor.b32  	%r1122, %r1122, %r806;
	ld.global.u32 	%r807, [%rd8+32];
	xor.b32  	%r1121, %r1121, %r807;
	ld.global.u32 	%r808, [%rd8+36];
	xor.b32  	%r936, %r936, %r808;
$L__BB0_84:
	and.b32  	%r810, %r793, 4;
	setp.eq.s32 	%p47, %r810, 0;
	@%p47 bra 	$L__BB0_86;
	ld.global.u32 	%r811, [%rd8+40];
	xor.b32  	%r940, %r940, %r811;
	ld.global.u32 	%r812, [%rd8+44];
	xor.b32  	%r1123, %r1123, %r812;
	ld.global.u32 	%r813, [%rd8+48];
	xor.b32  	%r1122, %r1122, %r813;
	ld.global.u32 	%r814, [%rd8+52];
	xor.b32  	%r1121, %r1121, %r814;
	ld.global.u32 	%r815, [%rd8+56];
	xor.b32  	%r936, %r936, %r815;
$L__BB0_86:
	and.b32  	%r817, %r793, 8;
	setp.eq.s32 	%p48, %r817, 0;
	@%p48 bra 	$L__BB0_88;
	ld.global.u32 	%r818, [%rd8+60];
	xor.b32  	%r940, %r940, %r818;
	ld.global.u32 	%r819, [%rd8+64];
	xor.b32  	%r1123, %r1123, %r819;
	ld.global.u32 	%r820, [%rd8+68];
	xor.b32  	%r1122, %r1122, %r820;
	ld.global.u32 	%r821, [%rd8+72];
	xor.b32  	%r1121, %r1121, %r821;
	ld.global.u32 	%r822, [%rd8+76];
	xor.b32  	%r936, %r936, %r822;
$L__BB0_88:
	and.b32  	%r824, %r793, 16;
	setp.eq.s32 	%p49, %r824, 0;
	@%p49 bra 	$L__BB0_90;
	ld.global.u32 	%r825, [%rd8+80];
	xor.b32  	%r940, %r940, %r825;
	ld.global.u32 	%r826, [%rd8+84];
	xor.b32  	%r1123, %r1123, %r826;
	ld.global.u32 	%r827, [%rd8+88];
	xor.b32  	%r1122, %r1122, %r827;
	ld.global.u32 	%r828, [%rd8+92];
	xor.b32  	%r1121, %r1121, %r828;
	ld.global.u32 	%r829, [%rd8+96];
	xor.b32  	%r936, %r936, %r829;
$L__BB0_90:
	and.b32  	%r831, %r793, 32;
	setp.eq.s32 	%p50, %r831, 0;
	@%p50 bra 	$L__BB0_92;
	ld.global.u32 	%r832, [%rd8+100];
	xor.b32  	%r940, %r940, %r832;
	ld.global.u32 	%r833, [%rd8+104];
	xor.b32  	%r1123, %r1123, %r833;
	ld.global.u32 	%r834, [%rd8+108];
	xor.b32  	%r1122, %r1122, %r834;
	ld.global.u32 	%r835, [%rd8+112];
	xor.b32  	%r1121, %r1121, %r835;
	ld.global.u32 	%r836, [%rd8+116];
	xor.b32  	%r936, %r936, %r836;
$L__BB0_92:
	and.b32  	%r838, %r793, 64;
	setp.eq.s32 	%p51, %r838, 0;
	@%p51 bra 	$L__BB0_94;
	ld.global.u32 	%r839, [%rd8+120];
	xor.b32  	%r940, %r940, %r839;
	ld.global.u32 	%r840, [%rd8+124];
	xor.b32  	%r1123, %r1123, %r840;
	ld.global.u32 	%r841, [%rd8+128];
	xor.b32  	%r1122, %r1122, %r841;
	ld.global.u32 	%r842, [%rd8+132];
	xor.b32  	%r1121, %r1121, %r842;
	ld.global.u32 	%r843, [%rd8+136];
	xor.b32  	%r936, %r936, %r843;
$L__BB0_94:
	and.b32  	%r845, %r793, 128;
	setp.eq.s32 	%p52, %r845, 0;
	@%p52 bra 	$L__BB0_96;
	ld.global.u32 	%r846, [%rd8+140];
	xor.b32  	%r940, %r940, %r846;
	ld.global.u32 	%r847, [%rd8+144];
	xor.b32  	%r1123, %r1123, %r847;
	ld.global.u32 	%r848, [%rd8+148];
	xor.b32  	%r1122, %r1122, %r848;
	ld.global.u32 	%r849, [%rd8+152];
	xor.b32  	%r1121, %r1121, %r849;
	ld.global.u32 	%r850, [%rd8+156];
	xor.b32  	%r936, %r936, %r850;
$L__BB0_96:
	and.b32  	%r852, %r793, 256;
	setp.eq.s32 	%p53, %r852, 0;
	@%p53 bra 	$L__BB0_98;
	ld.global.u32 	%r853, [%rd8+160];
	xor.b32  	%r940, %r940, %r853;
	ld.global.u32 	%r854, [%rd8+164];
	xor.b32  	%r1123, %r1123, %r854;
	ld.global.u32 	%r855, [%rd8+168];
	xor.b32  	%r1122, %r1122, %r855;
	ld.global.u32 	%r856, [%rd8+172];
	xor.b32  	%r1121, %r1121, %r856;
	ld.global.u32 	%r857, [%rd8+176];
	xor.b32  	%r936, %r936, %r857;
$L__BB0_98:
	and.b32  	%r859, %r793, 512;
	setp.eq.s32 	%p54, %r859, 0;
	@%p54 bra 	$L__BB0_100;
	ld.global.u32 	%r860, [%rd8+180];
	xor.b32  	%r940, %r940, %r860;
	ld.global.u32 	%r861, [%rd8+184];
	xor.b32  	%r1123, %r1123, %r861;
	ld.global.u32 	%r862, [%rd8+188];
	xor.b32  	%r1122, %r1122, %r862;
	ld.global.u32 	%r863, [%rd8+192];
	xor.b32  	%r1121, %r1121, %r863;
	ld.global.u32 	%r864, [%rd8+196];
	xor.b32  	%r936, %r936, %r864;
$L__BB0_100:
	and.b32  	%r866, %r793, 1024;
	setp.eq.s32 	%p55, %r866, 0;
	@%p55 bra 	$L__BB0_102;
	ld.global.u32 	%r867, [%rd8+200];
	xor.b32  	%r940, %r940, %r867;
	ld.global.u32 	%r868, [%rd8+204];
	xor.b32  	%r1123, %r1123, %r868;
	ld.global.u32 	%r869, [%rd8+208];
	xor.b32  	%r1122, %r1122, %r869;
	ld.global.u32 	%r870, [%rd8+212];
	xor.b32  	%r1121, %r1121, %r870;
	ld.global.u32 	%r871, [%rd8+216];
	xor.b32  	%r936, %r936, %r871;
$L__BB0_102:
	and.b32  	%r873, %r793, 2048;
	setp.eq.s32 	%p56, %r873, 0;
	@%p56 bra 	$L__BB0_104;
	ld.global.u32 	%r874, [%rd8+220];
	xor.b32  	%r940, %r940, %r874;
	ld.global.u32 	%r875, [%rd8+224];
	xor.b32  	%r1123, %r1123, %r875;
	ld.global.u32 	%r876, [%rd8+228];
	xor.b32  	%r1122, %r1122, %r876;
	ld.global.u32 	%r877, [%rd8+232];
	xor.b32  	%r1121, %r1121, %r877;
	ld.global.u32 	%r878, [%rd8+236];
	xor.b32  	%r936, %r936, %r878;
$L__BB0_104:
	and.b32  	%r880, %r793, 4096;
	setp.eq.s32 	%p57, %r880, 0;
	@%p57 bra 	$L__BB0_106;
	ld.global.u32 	%r881, [%rd8+240];
	xor.b32  	%r940, %r940, %r881;
	ld.global.u32 	%r882, [%rd8+244];
	xor.b32  	%r1123, %r1123, %r882;
	ld.global.u32 	%r883, [%rd8+248];
	xor.b32  	%r1122, %r1122, %r883;
	ld.global.u32 	%r884, [%rd8+252];
	xor.b32  	%r1121, %r1121, %r884;
	ld.global.u32 	%r885, [%rd8+256];
	xor.b32  	%r936, %r936, %r885;
$L__BB0_106:
	and.b32  	%r887, %r793, 8192;
	setp.eq.s32 	%p58, %r887, 0;
	@%p58 bra 	$L__BB0_108;
	ld.global.u32 	%r888, [%rd8+260];
	xor.b32  	%r940, %r940, %r888;
	ld.global.u32 	%r889, [%rd8+264];
	xor.b32  	%r1123, %r1123, %r889;
	ld.global.u32 	%r890, [%rd8+268];
	xor.b32  	%r1122, %r1122, %r890;
	ld.global.u32 	%r891, [%rd8+272];
	xor.b32  	%r1121, %r1121, %r891;
	ld.global.u32 	%r892, [%rd8+276];
	xor.b32  	%r936, %r936, %r892;
$L__BB0_108:
	and.b32  	%r894, %r793, 16384;
	setp.eq.s32 	%p59, %r894, 0;
	@%p59 bra 	$L__BB0_110;
	ld.global.u32 	%r895, [%rd8+280];
	xor.b32  	%r940, %r940, %r895;
	ld.global.u32 	%r896, [%rd8+284];
	xor.b32  	%r1123, %r1123, %r896;
	ld.global.u32 	%r897, [%rd8+288];
	xor.b32  	%r1122, %r1122, %r897;
	ld.global.u32 	%r898, [%rd8+292];
	xor.b32  	%r1121, %r1121, %r898;
	ld.global.u32 	%r899, [%rd8+296];
	xor.b32  	%r936, %r936, %r899;
$L__BB0_110:
	and.b32  	%r901, %r793, 32768;
	setp.eq.s32 	%p60, %r901, 0;
	@%p60 bra 	$L__BB0_112;
	ld.global.u32 	%r902, [%rd8+300];
	xor.b32  	%r940, %r940, %r902;
	ld.global.u32 	%r903, [%rd8+304];
	xor.b32  	%r1123, %r1123, %r903;
	ld.global.u32 	%r904, [%rd8+308];
	xor.b32  	%r1122, %r1122, %r904;
	ld.global.u32 	%r905, [%rd8+312];
	xor.b32  	%r1121, %r1121, %r905;
	ld.global.u32 	%r906, [%rd8+316];
	xor.b32  	%r936, %r936, %r906;
$L__BB0_112:
	add.s32 	%r1119, %r1119, 16;
	setp.ne.s32 	%p61, %r1119, 32;
	@%p61 bra 	$L__BB0_80;
	mad.lo.s32 	%r907, %r1113, -31, %r368;
	add.s32 	%r1113, %r907, 1;
	setp.ne.s32 	%p62, %r1113, 5;
	@%p62 bra 	$L__BB0_79;
	st.local.u32 	[%rd1+4], %r940;
	st.local.v2.u32 	[%rd1+8], {%r1123, %r1122};
	st.local.v2.u32 	[%rd1+16], {%r1121, %r936};
$L__BB0_115:
	shr.u64 	%rd27, %rd3, 2;
	add.s32 	%r923, %r923, 1;
	setp.gt.u64 	%p63, %rd3, 3;
	@%p63 bra 	$L__BB0_3;
$L__BB0_116:
	shr.u32 	%r908, %r940, 2;
	xor.b32  	%r909, %r908, %r940;
	shl.b32 	%r910, %r936, 4;
	shl.b32 	%r911, %r909, 1;
	xor.b32  	%r912, %r911, %r910;
	xor.b32  	%r913, %r912, %r909;
	xor.b32  	%r914, %r913, %r936;
	add.s32 	%r915, %r3, %r914;
	add.s32 	%r916, %r915, 362437;
	mul.hi.u32 	%r917, %r916, 1374389535;
	shr.u32 	%r918, %r917, 5;
	mul.lo.s32 	%r919, %r918, 100;
	sub.s32 	%r920, %r916, %r919;
	cvta.to.global.u64 	%rd24, %rd10;
	shl.b64 	%rd25, %rd2, 2;
	add.s64 	%rd26, %rd24, %rd25;
	st.global.u32 	[%rd26], %r920;
$L__BB0_117:
	ret;

}
	// .globl	_Z13displayMatrixPi
.visible .entry _Z13displayMatrixPi(
	.param .u64 .ptr .align 1 _Z13displayMatrixPi_param_0
)
{
	.local .align 8 .b8 	__local_depot1[8];
	.reg .b64 	%SP;
	.reg .b64 	%SPL;
	.reg .pred 	%p<3>;
	.reg .b32 	%r<12>;
	.reg .b64 	%rd<11>;

	mov.u64 	%SPL, __local_depot1;
	cvta.local.u64 	%SP, %SPL;
	ld.param.u64 	%rd1, [_Z13displayMatrixPi_param_0];
	mov.u32 	%r1, %tid.y;
	mov.u32 	%r2, %tid.x;
	or.b32  	%r3, %r1, %r2;
	and.b32  	%r4, %r3, 1008;
	setp.ne.s32 	%p1, %r4, 0;
	@%p1 bra 	$L__BB1_3;
	add.u64 	%rd2, %SP, 0;
	add.u64 	%rd3, %SPL, 0;
	cvta.to.global.u64 	%rd4, %rd1;
	shl.b32 	%r5, %r1, 4;
	add.s32 	%r6, %r5, %r2;
	mul.wide.u32 	%rd5, %r6, 4;
	add.s64 	%rd6, %rd4, %rd5;
	ld.global.u32 	%r7, [%rd6];
	st.local.u32 	[%rd3], %r7;
	mov.u64 	%rd7, $str;
	cvta.global.u64 	%rd8, %rd7;
	{ // callseq 0, 0
	.param .b64 param0;
	st.param.b64 	[param0], %rd8;
	.param .b64 param1;
	st.param.b64 	[param1], %rd2;
	.param .b32 retval0;
	call.uni (retval0), 
	vprintf, 
	(
	param0, 
	param1
	);
	ld.param.b32 	%r8, [retval0];
	} // callseq 0
	setp.ne.s32 	%p2, %r2, 15;
	@%p2 bra 	$L__BB1_3;
	mov.u64 	%rd9, $str$1;
	cvta.global.u64 	%rd10, %rd9;
	{ // callseq 1, 0
	.param .b64 param0;
	st.param.b64 	[param0], %rd10;
	.param .b64 param1;
	st.param.b64 	[param1], 0;
	.param .b32 retval0;
	call.uni (retval0), 
	vprintf, 
	(
	param0, 
	param1
	);
	ld.param.b32 	%r10, [retval0];
	} // callseq 1
$L__BB1_3:
	ret;

}


// ===== COMPILED SASS (sm_100) =====

	.target	sm_100

	.elftype	@"ET_EXEC"


//--------------------- .note.nv.tkinfo           --------------------------
	.section	.note.nv.tkinfo,"",@"SHT_NOTE"
	.sectionflags	@"SHF_NOTE_NV_TKINFO"
	.tkinfo
        /*0018*/ 	.word	0x00000002
        /*0030*/ 	.string	""
        /*0030*/ 	.string	"ptxas"
        /*0030*/ 	.string	"Cuda compilation tools, release 13.0, V13.0.88"
        /*0030*/ 	.string	"Build cuda_13.0.r13.0/compiler.36424714_0"
        /*0030*/ 	.string	"-arch sm_100 -m 64 "



//--------------------- .note.nv.cuinfo           --------------------------
	.section	.note.nv.cuinfo,"",@"SHT_NOTE"
	.sectionflags	@"SHF_NOTE_NV_CUINFO"
        /*0018*/ 	.short	0x0002
        /*001a*/ 	.short	0x0064
        /*001c*/ 	.short	0x0082
	.zero		2


//--------------------- .nv.info                  --------------------------
	.section	.nv.info,"",@"SHT_CUDA_INFO"
	.align	4


	//----- nvinfo : EIATTR_REGCOUNT
	.align		4
        /*0000*/ 	.byte	0x04, 0x2f
        /*0002*/ 	.short	(.L_12 - .L_11)
	.align		4
.L_11:
        /*0004*/ 	.word	index@(_Z16fillRandomMatrixPim)
        /*0008*/ 	.word	0x0000001f


	//----- nvinfo : EIATTR_FRAME_SIZE
	.align		4
.L_12:
        /*000c*/ 	.byte	0x04, 0x11
        /*000e*/ 	.short	(.L_14 - .L_13)
	.align		4
.L_13:
        /*0010*/ 	.word	index@(_Z16fillRandomMatrixPim)
        /*0014*/ 	.word	0x00000030


	//----- nvinfo : EIATTR_REGCOUNT
	.align		4
.L_14:
        /*0018*/ 	.byte	0x04, 0x2f
        /*001a*/ 	.short	(.L_16 - .L_15)
	.align		4
.L_15:
        /*001c*/ 	.word	index@(_Z13displayMatrixPi)
        /*0020*/ 	.word	0x00000018


	//----- nvinfo : EIATTR_FRAME_SIZE
	.align		4
.L_16:
        /*0024*/ 	.byte	0x04, 0x11
        /*0026*/ 	.short	(.L_18 - .L_17)
	.align		4
.L_17:
        /*0028*/ 	.word	index@(_Z13displayMatrixPi)
        /*002c*/ 	.word	0x00000008


	//----- nvinfo : EIATTR_MIN_STACK_SIZE
	.align		4
.L_18:
        /*0030*/ 	.byte	0x04, 0x12
        /*0032*/ 	.short	(.L_20 - .L_19)
	.align		4
.L_19:
        /*0034*/ 	.word	index@(_Z13displayMatrixPi)
        /*0038*/ 	.word	0x00000008


	//----- nvinfo : EIATTR_MIN_STACK_SIZE
	.align		4
.L_20:
        /*003c*/ 	.byte	0x04, 0x12
        /*003e*/ 	.short	(.L_22 - .L_21)
	.align		4
.L_21:
        /*0040*/ 	.word	index@(_Z16fillRandomMatrixPim)
        /*0044*/ 	.word	0x00000030
.L_22:


//--------------------- .nv.compat                --------------------------
	.section	.nv.compat,"",@"SHT_CUDA_COMPAT_INFO"
	.align	4
        /*0000*/ 	.byte	0x02, 0x09, 0x00, 0x00, 0x02, 0x02, 0x01, 0x00, 0x02, 0x05, 0x05, 0x00, 0x03, 0x07, 0x01, 0x01
        /*0010*/ 	.byte	0x02, 0x03, 0x00, 0x00, 0x02, 0x06, 0x01, 0x00, 0x04, 0x0b, 0x08, 0x00, 0x09, 0x00, 0x00, 0x00
        /*0020*/ 	.byte	0x00, 0x00, 0x00, 0x00


//--------------------- .nv.info._Z13displayMatrixPi --------------------------
	.section	.nv.info._Z13displayMatrixPi,"",@"SHT_CUDA_INFO"
	.sectionflags	@""
	.align	4


	//----- nvinfo : EIATTR_CUDA_API_VERSION
	.align		4
        /*0000*/ 	.byte	0x04, 0x37
        /*0002*/ 	.short	(.L_24 - .L_23)
.L_23:
        /*0004*/ 	.word	0x00000082


	//----- nvinfo : EIATTR_KPARAM_INFO
	.align		4
.L_24:
        /*0008*/ 	.byte	0x04, 0x17
        /*000a*/ 	.short	(.L_26 - .L_25)
.L_25:
        /*000c*/ 	.word	0x00000000
        /*0010*/ 	.short	0x0000
        /*0012*/ 	.short	0x0000
        /*0014*/ 	.byte	0x00, 0xf5, 0x21, 0x00


	//----- nvinfo : EIATTR_SPARSE_MMA_MASK
	.align		4
.L_26:
        /*0018*/ 	.byte	0x03, 0x50
        /*001a*/ 	.short	0x0000


	//----- nvinfo : EIATTR_MAXREG_COUNT
	.align		4
        /*001c*/ 	.byte	0x03, 0x1b
        /*001e*/ 	.short	0x00ff


	//----- nvinfo : EIATTR_EXTERNS
	.align		4
        /*0020*/ 	.byte	0x04, 0x0f
        /*0022*/ 	.short	(.L_28 - .L_27)


	//   ....[0]....
	.align		4
.L_27:
        /*0024*/ 	.word	index@(vprintf)


	//----- nvinfo : EIATTR_MERCURY_ISA_VERSION
	.align		4
.L_28:
        /*0028*/ 	.byte	0x03, 0x5f
        /*002a*/ 	.short	0x0101


	//----- nvinfo : EIATTR_VRC_CTA_INIT_COUNT
	.align		4
        /*002c*/ 	.byte	0x02, 0x4a
	.zero		1
	.zero		1


	//----- nvinfo : EIATTR_SYSCALL_OFFSETS
	.align		4
        /*0030*/ 	.byte	0x04, 0x46
        /*0032*/ 	.short	(.L_30 - .L_29)


	//   ....[0]....
.L_29:
        /*0034*/ 	.word	0x00000160


	//   ....[1]....
        /*0038*/ 	.word	0x000001f0


	//----- nvinfo : EIATTR_EXIT_INSTR_OFFSETS
	.align		4
.L_30:
        /*003c*/ 	.byte	0x04, 0x1c
        /*003e*/ 	.short	(.L_32 - .L_31)


	//   ....[0]....
.L_31:
        /*0040*/ 	.word	0x00000090


	//   ....[1]....
        /*0044*/ 	.word	0x00000180


	//   ....[2]....
        /*0048*/ 	.word	0x00000200


	//----- nvinfo : EIATTR_CRS_STACK_SIZE
	.align		4
.L_32:
        /*004c*/ 	.byte	0x04, 0x1e
        /*004e*/ 	.short	(.L_34 - .L_33)
.L_33:
        /*0050*/ 	.word	0x00000000


	//----- nvinfo : EIATTR_CBANK_PARAM_SIZE
	.align		4
.L_34:
        /*0054*/ 	.byte	0x03, 0x19
        /*0056*/ 	.short	0x0008


	//----- nvinfo : EIATTR_PARAM_CBANK
	.align		4
        /*0058*/ 	.byte	0x04, 0x0a
        /*005a*/ 	.short	(.L_36 - .L_35)
	.align		4
.L_35:
        /*005c*/ 	.word	index@(.nv.constant0._Z13displayMatrixPi)
        /*0060*/ 	.short	0x0380
        /*0062*/ 	.short	0x0008


	//----- nvinfo : EIATTR_SW_WAR
	.align		4
.L_36:
        /*0064*/ 	.byte	0x04, 0x36
        /*0066*/ 	.short	(.L_38 - .L_37)
.L_37:
        /*0068*/ 	.word	0x00000008
.L_38:


//--------------------- .nv.info._Z16fillRandomMatrixPim --------------------------
	.section	.nv.info._Z16fillRandomMatrixPim,"",@"SHT_CUDA_INFO"
	.sectionflags	@""
	.align	4


	//----- nvinfo : EIATTR_CUDA_API_VERSION
	.align		4
        /*0000*/ 	.byte	0x04, 0x37
        /*0002*/ 	.short	(.L_40 - .L_39)
.L_39:
        /*0004*/ 	.word	0x00000082


	//----- nvinfo : EIATTR_KPARAM_INFO
	.align		4
.L_40:
        /*0008*/ 	.byte	0x04, 0x17
        /*000a*/ 	.short	(.L_42 - .L_41)
.L_41:
        /*000c*/ 	.word	0x00000000
        /*0010*/ 	.short	0x0001
        /*0012*/ 	.short	0x0008
        /*0014*/ 	.byte	0x00, 0xf0, 0x21, 0x00


	//----- nvinfo : EIATTR_KPARAM_INFO
	.align		4
.L_42:
        /*0018*/ 	.byte	0x04, 0x17
        /*001a*/ 	.short	(.L_44 - .L_43)
.L_43:
        /*001c*/ 	.word	0x00000000
        /*0020*/ 	.short	0x0000
        /*0022*/ 	.short	0x0000
        /*0024*/ 	.byte	0x00, 0xf5, 0x21, 0x00


	//----- nvinfo : EIATTR_SPARSE_MMA_MASK
	.align		4
.L_44:
        /*0028*/ 	.byte	0x03, 0x50
        /*002a*/ 	.short	0x0000


	//----- nvinfo : EIATTR_MAXREG_COUNT
	.align		4
        /*002c*/ 	.byte	0x03, 0x1b
        /*002e*/ 	.short	0x00ff


	//----- nvinfo : EIATTR_MERCURY_ISA_VERSION
	.align		4
        /*0030*/ 	.byte	0x03, 0x5f
        /*0032*/ 	.short	0x0101


	//----- nvinfo : EIATTR_VRC_CTA_INIT_COUNT
	.align		4
        /*0034*/ 	.byte	0x02, 0x4a
	.zero		1
	.zero		1


	//----- nvinfo : EIATTR_EXIT_INSTR_OFFSETS
	.align		4
        /*0038*/ 	.byte	0x04, 0x1c
        /*003a*/ 	.short	(.L_46 - .L_45)


	//   ....[0]....
.L_45:
        /*003c*/ 	.word	0x00000050


	//   ....[1]....
        /*0040*/ 	.word	0x000027f0


	//----- nvinfo : EIATTR_CRS_STACK_SIZE
	.align		4
.L_46:
        /*0044*/ 	.byte	0x04, 0x1e
        /*0046*/ 	.short	(.L_48 - .L_47)
.L_47:
        /*0048*/ 	.word	0x00000000


	//----- nvinfo : EIATTR_CBANK_PARAM_SIZE
	.align		4
.L_48:
        /*004c*/ 	.byte	0x03, 0x19
        /*004e*/ 	.short	0x0010


	//----- nvinfo : EIATTR_PARAM_CBANK
	.align		4
        /*0050*/ 	.byte	0x04, 0x0a
        /*0052*/ 	.short	(.L_50 - .L_49)
	.align		4
.L_49:
        /*0054*/ 	.word	index@(.nv.constant0._Z16fillRandomMatrixPim)
        /*0058*/ 	.short	0x0380
        /*005a*/ 	.short	0x0010


	//----- nvinfo : EIATTR_SW_WAR
	.align		4
.L_50:
        /*005c*/ 	.byte	0x04, 0x36
        /*005e*/ 	.short	(.L_52 - .L_51)
.L_51:
        /*0060*/ 	.word	0x00000008
.L_52:


//--------------------- .nv.callgraph             --------------------------
	.section	.nv.callgraph,"",@"SHT_CUDA_CALLGRAPH"
	.align	4
	.sectionentsize	8
	.align		4
        /*0000*/ 	.word	0x00000000
	.align		4
        /*0004*/ 	.word	0xffffffff
	.align		4
        /*0008*/ 	.word	index@(_Z13displayMatrixPi)
	.align		4
        /*000c*/ 	.word	index@(vprintf)
	.align		4
        /*0010*/ 	.word	0x00000000
	.align		4
        /*0014*/ 	.word	0xfffffffe
	.align		4
        /*0018*/ 	.word	0x00000000
	.align		4
        /*001c*/ 	.word	0xfffffffd
	.align		4
        /*0020*/ 	.word	0x00000000
	.align		4
        /*0024*/ 	.word	0xfffffffc


//--------------------- .nv.constant4             --------------------------
	.section	.nv.constant4,"a",@progbits
	.align	8
	.align		8
.nv.constant4:
        /*0000*/ 	.dword	vprintf
	.align		8
        /*0008*/ 	.dword	precalc_xorwow_matrix
	.align		8
        /*0010*/ 	.dword	precalc_xorwow_offset_matrix
	.align		8
        /*0018*/ 	.dword	mrg32k3aM1
	.align		8
        /*0020*/ 	.dword	mrg32k3aM2
	.align		8
        /*0028*/ 	.dword	mrg32k3aM1SubSeq
	.align		8
        /*0030*/ 	.dword	mrg32k3aM2SubSeq
	.align		8
        /*0038*/ 	.dword	mrg32k3aM1Seq
	.align		8
        /*0040*/ 	.dword	mrg32k3aM2Seq
	.align		8
        /*0048*/ 	.dword	$str
	.align		8
        /*0050*/ 	.dword	$str$1


//--------------------- .nv.constant3             --------------------------
	.section	.nv.constant3,"a",@progbits
	.align	8
.nv.constant3:
	.type		__cr_lgamma_table,@object
	.size		__cr_lgamma_table,(.L_8 - __cr_lgamma_table)
__cr_lgamma_table:
        /*0000*/ 	.byte	0x00, 0x00, 0x00, 0x00, 0x00, 0x00, 0x00, 0x00, 0x00, 0x00, 0x00, 0x00, 0x00, 0x00, 0x00, 0x00
        /*0010*/ 	.byte	0xef, 0x39, 0xfa, 0xfe, 0x42, 0x2e, 0xe6, 0x3f, 0x02, 0x20, 0x2a, 0xfa, 0x0b, 0xab, 0xfc, 0x3f
        /*0020*/ 	.byte	0xf9, 0x2c, 0x92, 0x7c, 0xa7, 0x6c, 0x09, 0x40, 0xc9, 0x79, 0x44, 0x3c, 0x64, 0x26, 0x13, 0x40
        /*0030*/ 	.byte	0xca, 0x01, 0xcf, 0x3a, 0x27, 0x51, 0x1a, 0x40, 0x30, 0xcc, 0x2d, 0xf3, 0xe1, 0x0c, 0x21, 0x40
        /*0040*/ 	.byte	0x0d, 0xb7, 0xfc, 0x82, 0x8e, 0x35, 0x25, 0x40
.L_8:


//--------------------- .text._Z13displayMatrixPi --------------------------
	.section	.text._Z13displayMatrixPi,"ax",@progbits
	.align	128
        .global         _Z13displayMatrixPi
        .type           _Z13displayMatrixPi,@function
        .size           _Z13displayMatrixPi,(.L_x_15 - _Z13displayMatrixPi)
        .other          _Z13displayMatrixPi,@"STO_CUDA_ENTRY STV_DEFAULT"
_Z13displayMatrixPi:
.text._Z13displayMatrixPi:
[----:B------:R-:W0:Y:S01]  /*0000*/  LDC R1, c[0x0][0x37c] ;  /* 0x0000df00ff017b82 */ /* 0x000e220000000800 */
[----:B------:R-:W1:Y:S01]  /*0010*/  S2R R0, SR_TID.Y ;  /* 0x0000000000007919 */ /* 0x000e620000002200 */
[----:B------:R-:W2:Y:S01]  /*0020*/  LDCU UR4, c[0x0][0x2f8] ;  /* 0x00005f00ff0477ac */ /* 0x000ea20008000800 */
[----:B0-----:R-:W-:Y:S01]  /*0030*/  VIADD R1, R1, 0xfffffff8 ;  /* 0xfffffff801017836 */ /* 0x001fe20000000000 */
[----:B------:R-:W1:Y:S01]  /*0040*/  S2R R17, SR_TID.X ;  /* 0x0000000000117919 */ /* 0x000e620000002100 */
[----:B------:R-:W0:Y:S03]  /*0050*/  LDCU UR5, c[0x0][0x2fc] ;  /* 0x00005f80ff0577ac */ /* 0x000e260008000800 */
[----:B--2---:R-:W-:-:S05]  /*0060*/  IADD3 R6, P1, PT, R1, UR4, RZ ;  /* 0x0000000401067c10 */ /* 0x004fca000ff3e0ff */
[----:B0-----:R-:W-:Y:S01]  /*0070*/  IMAD.X R7, RZ, RZ, UR5, P1 ;  /* 0x00000005ff077e24 */ /* 0x001fe200088e06ff */
[----:B-1----:R-:W-:-:S13]  /*0080*/  LOP3.LUT P0, RZ, R0, 0x3f0, R17, 0xc8, !PT ;  /* 0x000003f000ff7812 */ /* 0x002fda000780c811 */
[----:B------:R-:W-:Y:S05]  /*0090*/  @P0 EXIT ;  /* 0x000000000000094d */ /* 0x000fea0003800000 */
[----:B------:R-:W0:Y:S01]  /*00a0*/  LDC.64 R2, c[0x0][0x380] ;  /* 0x0000e000ff027b82 */ /* 0x000e220000000a00 */
[----:B------:R-:W1:Y:S01]  /*00b0*/  LDCU.64 UR4, c[0x0][0x358] ;  /* 0x00006b00ff0477ac */ /* 0x000e620008000a00 */
[----:B------:R-:W-:-:S04]  /*00c0*/  IMAD R5, R0, 0x10, R17 ;  /* 0x0000001000057824 */ /* 0x000fc800078e0211 */
[----:B0-----:R-:W-:-:S06]  /*00d0*/  IMAD.WIDE.U32 R2, R5, 0x4, R2 ;  /* 0x0000000405027825 */ /* 0x001fcc00078e0002 */
[----:B-1----:R-:W2:Y:S01]  /*00e0*/  LDG.E R2, desc[UR4][R2.64] ;  /* 0x0000000402027981 */ /* 0x002ea2000c1e1900 */
[----:B------:R-:W-:Y:S01]  /*00f0*/  MOV R16, 0x0 ;  /* 0x0000000000107802 */ /* 0x000fe20000000f00 */
[----:B------:R-:W0:Y:S03]  /*0100*/  LDCU.64 UR4, c[0x4][0x48] ;  /* 0x01000900ff0477ac */ /* 0x000e260008000a00 */
[----:B------:R1:W3:Y:S01]  /*0110*/  LDC.64 R8, c[0x4][R16] ;  /* 0x0100000010087b82 */ /* 0x0002e20000000a00 */
[----:B0-----:R-:W-:Y:S01]  /*0120*/  MOV R4, UR4 ;  /* 0x0000000400047c02 */ /* 0x001fe20008000f00 */
[----:B------:R-:W-:Y:S01]  /*0130*/  IMAD.U32 R5, RZ, RZ, UR5 ;  /* 0x00000005ff057e24 */ /* 0x000fe2000f8e00ff */
[----:B--23--:R1:W-:Y:S06]  /*0140*/  STL [R1], R2 ;  /* 0x0000000201007387 */ /* 0x00c3ec0000100800 */
[----:B------:R-:W-:-:S07]  /*0150*/  LEPC R20, `(.L_x_0) ;  /* 0x000000001014794e */ /* 0x000fce0000000000 */
[----:B-1----:R-:W-:Y:S05]  /*0160*/  CALL.ABS.NOINC R8 ;  /* 0x0000000008007343 */ /* 0x002fea0003c00000 */
.L_x_0:
[----:B------:R-:W-:-:S13]  /*0170*/  ISETP.NE.AND P0, PT, R17, 0xf, PT ;  /* 0x0000000f1100780c */ /* 0x000fda0003f05270 */
[----:B------:R-:W-:Y:S05]  /*0180*/  @P0 EXIT ;  /* 0x000000000000094d */ /* 0x000fea0003800000 */
[----:B------:R-:W0:Y:S01]  /*0190*/  LDC.64 R16, c[0x4][R16] ;  /* 0x0100000010107b82 */ /* 0x000e220000000a00 */
[----:B------:R-:W1:Y:S01]  /*01a0*/  LDCU.64 UR4, c[0x4][0x50] ;  /* 0x01000a00ff0477ac */ /* 0x000e620008000a00 */
[----:B------:R-:W-:Y:S01]  /*01b0*/  CS2R R6, SRZ ;  /* 0x0000000000067805 */ /* 0x000fe2000001ff00 */
[----:B-1----:R-:W-:Y:S01]  /*01c0*/  IMAD.U32 R4, RZ, RZ, UR4 ;  /* 0x00000004ff047e24 */ /* 0x002fe2000f8e00ff */
[----:B------:R-:W-:-:S07]  /*01d0*/  MOV R5, UR5 ;  /* 0x0000000500057c02 */ /* 0x000fce0008000f00 */
[----:B------:R-:W-:-:S07]  /*01e0*/  LEPC R20, `(.L_x_1) ;  /* 0x000000001014794e */ /* 0x000fce0000000000 */
[----:B0-----:R-:W-:Y:S05]  /*01f0*/  CALL.ABS.NOINC R16 ;  /* 0x0000000010007343 */ /* 0x001fea0003c00000 */
.L_x_1:
[----:B------:R-:W-:Y:S05]  /*0200*/  EXIT ;  /* 0x000000000000794d */ /* 0x000fea0003800000 */
.L_x_2:
[----:B------:R-:W-:-:S00]  /*0210*/  BRA `(.L_x_2) ;  /* 0xfffffffc00fc7947 */ /* 0x000fc0000383ffff */
[----:B------:R-:W-:-:S00]  /*0220*/  NOP ;  /* 0x0000000000007918 */ /* 0x000fc00000000000 */
        /* <DEDUP_REMOVED lines=13> */
.L_x_15:


//--------------------- .text._Z16fillRandomMatrixPim --------------------------
	.section	.text._Z16fillRandomMatrixPim,"ax",@progbits
	.align	128
        .global         _Z16fillRandomMatrixPim
        .type           _Z16fillRandomMatrixPim,@function
        .size           _Z16fillRandomMatrixPim,(.L_x_16 - _Z16fillRandomMatrixPim)
        .other          _Z16fillRandomMatrixPim,@"STO_CUDA_ENTRY STV_DEFAULT"
_Z16fillRandomMatrixPim:
.text._Z16fillRandomMatrixPim:
[----:B------:R-:W0:Y:S01]  /*0000*/  LDC R1, c[0x0][0x37c] ;  /* 0x0000df00ff017b82 */ /* 0x000e220000000800 */
[----:B------:R-:W1:Y:S01]  /*0010*/  S2R R8, SR_TID.Y ;  /* 0x0000000000087919 */ /* 0x000e620000002200 */
[----:B0-----:R-:W-:Y:S01]  /*0020*/  VIADD R1, R1, 0xffffffd0 ;  /* 0xffffffd001017836 */ /* 0x001fe20000000000 */
[----:B------:R-:W1:Y:S02]  /*0030*/  S2R R11, SR_TID.X ;  /* 0x00000000000b7919 */ /* 0x000e640000002100 */
[----:B-1----:R-:W-:-:S13]  /*0040*/  LOP3.LUT P0, RZ, R8, 0x3f0, R11, 0xc8, !PT ;  /* 0x000003f008ff7812 */ /* 0x002fda000780c80b */
[----:B------:R-:W-:Y:S05]  /*0050*/  @P0 EXIT ;  /* 0x000000000000094d */ /* 0x000fea0003800000 */
[----:B------:R-:W0:Y:S01]  /*0060*/  LDC.64 R2, c[0x0][0x388] ;  /* 0x0000e200ff027b82 */ /* 0x000e220000000a00 */
[----:B------:R-:W1:Y:S01]  /*0070*/  LDCU.64 UR6, c[0x0][0x358] ;  /* 0x00006b00ff0677ac */ /* 0x000e620008000a00 */
[----:B------:R-:W-:Y:S01]  /*0080*/  BSSY.RECONVERGENT B0, `(.L_x_3) ;  /* 0x000025f000007945 */ /* 0x000fe20003800200 */
[----:B0-----:R-:W-:Y:S02]  /*0090*/  LOP3.LUT R0, R2, 0xaad26b49, RZ, 0x3c, !PT ;  /* 0xaad26b4902007812 */ /* 0x001fe400078e3cff */
[----:B------:R-:W-:-:S03]  /*00a0*/  LOP3.LUT R2, R3, 0xf7dcefdd, RZ, 0x3c, !PT ;  /* 0xf7dcefdd03027812 */ /* 0x000fc600078e3cff */
[----:B------:R-:W-:Y:S02]  /*00b0*/  IMAD R0, R0, 0x4182bed5, RZ ;  /* 0x4182bed500007824 */ /* 0x000fe400078e02ff */
[----:B------:R-:W-:Y:S02]  /*00c0*/  IMAD R9, R2, -0x658354e5, RZ ;  /* 0x9a7cab1b02097824 */ /* 0x000fe400078e02ff */
[C---:B------:R-:W-:Y:S01]  /*00d0*/  VIADD R5, R0.reuse, 0x583f19 ;  /* 0x00583f1900057836 */ /* 0x040fe20000000000 */
[C---:B------:R-:W-:Y:S01]  /*00e0*/  LOP3.LUT R6, R0.reuse, 0x159a55e5, RZ, 0x3c, !PT ;  /* 0x159a55e500067812 */ /* 0x040fe200078e3cff */
[C---:B------:R-:W-:Y:S01]  /*00f0*/  VIADD R3, R0.reuse, 0x75bcd15 ;  /* 0x075bcd1500037836 */ /* 0x040fe20000000000 */
[----:B------:R-:W-:Y:S01]  /*0100*/  IADD3 R2, PT, PT, R0, 0x64f0c9, R9 ;  /* 0x0064f0c900027810 */ /* 0x000fe20007ffe009 */
[C---:B------:R-:W-:Y:S01]  /*0110*/  VIADD R7, R9.reuse, 0x1f123bb5 ;  /* 0x1f123bb509077836 */ /* 0x040fe20000000000 */
[----:B------:R-:W-:Y:S01]  /*0120*/  LOP3.LUT R4, R9, 0x5491333, RZ, 0x3c, !PT ;  /* 0x0549133309047812 */ /* 0x000fe200078e3cff */
[----:B------:R-:W-:-:S02]  /*0130*/  IMAD R0, R8, 0x10, R11 ;  /* 0x0000001008007824 */ /* 0x000fc400078e020b */
[----:B------:R0:W-:Y:S03]  /*0140*/  STL.64 [R1], R2 ;  /* 0x0000000201007387 */ /* 0x0001e60000100a00 */
[----:B------:R-:W-:Y:S01]  /*0150*/  ISETP.NE.AND P0, PT, R0, RZ, PT ;  /* 0x000000ff0000720c */ /* 0x000fe20003f05270 */
[----:B------:R0:W-:Y:S04]  /*0160*/  STL.64 [R1+0x8], R6 ;  /* 0x0000080601007387 */ /* 0x0001e80000100a00 */
[----:B------:R0:W-:Y:S08]  /*0170*/  STL.64 [R1+0x10], R4 ;  /* 0x0000100401007387 */ /* 0x0001f00000100a00 */
[----:B-1----:R-:W-:Y:S05]  /*0180*/  @!P0 BRA `(.L_x_4) ;  /* 0x0000002400388947 */ /* 0x002fea0003800000 */
[----:B------:R-:W-:Y:S02]  /*0190*/  IMAD.MOV.U32 R11, RZ, RZ, R0 ;  /* 0x000000ffff0b7224 */ /* 0x000fe400078e0000 */
[----:B------:R-:W-:Y:S02]  /*01a0*/  IMAD.MOV.U32 R10, RZ, RZ, RZ ;  /* 0x000000ffff0a7224 */ /* 0x000fe400078e00ff */
[----:B0-----:R-:W-:-:S07]  /*01b0*/  IMAD.MOV.U32 R2, RZ, RZ, RZ ;  /* 0x000000ffff027224 */ /* 0x001fce00078e00ff */
.L_x_13:
[----:B------:R-:W-:Y:S01]  /*01c0*/  LOP3.LUT R0, R11, 0x3, RZ, 0xc0, !PT ;  /* 0x000000030b007812 */ /* 0x000fe200078ec0ff */
[----:B------:R-:W-:Y:S03]  /*01d0*/  BSSY.RECONVERGENT B1, `(.L_x_5) ;  /* 0x0000243000017945 */ /* 0x000fe60003800200 */
[----:B------:R-:W-:-:S04]  /*01e0*/  ISETP.NE.U32.AND P0, PT, R0, RZ, PT ;  /* 0x000000ff0000720c */ /* 0x000fc80003f05070 */
[----:B------:R-:W-:-:S13]  /*01f0*/  ISETP.NE.AND.EX P0, PT, RZ, RZ, PT, P0 ;  /* 0x000000ffff00720c */ /* 0x000fda0003f05300 */
[----:B0-----:R-:W-:Y:S05]  /*0200*/  @!P0 BRA `(.L_x_6) ;  /* 0x0000002000fc8947 */ /* 0x001fea0003800000 */
[----:B------:R-:W0:Y:S01]  /*0210*/  LDC.64 R8, c[0x4][0x8] ;  /* 0x01000200ff087b82 */ /* 0x000e220000000a00 */
[----:B------:R-:W-:Y:S01]  /*0220*/  IMAD.MOV.U32 R0, RZ, RZ, RZ ;  /* 0x000000ffff007224 */ /* 0x000fe200078e00ff */
[----:B------:R-:W-:Y:S02]  /*0230*/  CS2R R4, SRZ ;  /* 0x0000000000047805 */ /* 0x000fe4000001ff00 */
[----:B------:R-:W-:Y:S01]  /*0240*/  CS2R R6, SRZ ;  /* 0x0000000000067805 */ /* 0x000fe2000001ff00 */
[----:B------:R-:W-:Y:S02]  /*0250*/  IMAD.MOV.U32 R3, RZ, RZ, RZ ;  /* 0x000000ffff037224 */ /* 0x000fe400078e00ff */
[----:B0-----:R-:W-:-:S07]  /*0260*/  IMAD.WIDE.U32 R8, R10, 0xc80, R8 ;  /* 0x00000c800a087825 */ /* 0x001fce00078e0008 */
.L_x_8:
[----:B------:R-:W-:-:S06]  /*0270*/  IMAD R14, R0, 0x4, R1 ;  /* 0x00000004000e7824 */ /* 0x000fcc00078e0201 */
[----:B------:R-:W5:Y:S01]  /*0280*/  LDL R14, [R14+0x4] ;  /* 0x000004000e0e7983 */ /* 0x000f620000100800 */
[----:B------:R-:W-:Y:S01]  /*0290*/  IMAD.SHL.U32 R15, R0, 0x20, RZ ;  /* 0x00000020000f7824 */ /* 0x000fe200078e00ff */
[----:B------:R-:W-:-:S06]  /*02a0*/  UMOV UR4, URZ ;  /* 0x000000ff00047c82 */ /* 0x000fcc0008000000 */
.L_x_7:
[----:B-----5:R-:W-:Y:S01]  /*02b0*/  SHF.R.U32.HI R22, RZ, UR4, R14 ;  /* 0x00000004ff167c19 */ /* 0x020fe2000801160e */
[----:B------:R-:W-:-:S03]  /*02c0*/  VIADD R12, R15, UR4 ;  /* 0x000000040f0c7c36 */ /* 0x000fc60008000000 */
[----:B------:R-:W-:-:S04]  /*02d0*/  LOP3.LUT R13, R22, 0x1, RZ, 0xc0, !PT ;  /* 0x00000001160d7812 */ /* 0x000fc800078ec0ff */
[----:B------:R-:W-:Y:S01]  /*02e0*/  ISETP.NE.U32.AND P0, PT, R13, 0x1, PT ;  /* 0x000000010d00780c */ /* 0x000fe20003f05070 */
[----:B------:R-:W-:-:S03]  /*02f0*/  IMAD R13, R12, 0x5, RZ ;  /* 0x000000050c0d7824 */ /* 0x000fc600078e02ff */
[----:B------:R-:W-:Y:S01]  /*0300*/  R2P PR, R22, 0x7e ;  /* 0x0000007e16007804 */ /* 0x000fe20000000000 */
[----:B------:R-:W-:-:S08]  /*0310*/  IMAD.WIDE.U32 R12, R13, 0x4, R8 ;  /* 0x000000040d0c7825 */ /* 0x000fd000078e0008 */
[----:B------:R-:W2:Y:S04]  /*0320*/  @!P0 LDG.E R16, desc[UR6][R12.64+0x10] ;  /* 0x000010060c108981 */ /* 0x000ea8000c1e1900 */
[----:B------:R-:W3:Y:S04]  /*0330*/  @P1 LDG.E R18, desc[UR6][R12.64+0x24] ;  /* 0x000024060c121981 */ /* 0x000ee8000c1e1900 */
[----:B------:R-:W4:Y:S04]  /*0340*/  @P2 LDG.E R20, desc[UR6][R12.64+0x38] ;  /* 0x000038060c142981 */ /* 0x000f28000c1e1900 */
[----:B------:R-:W4:Y:S04]  /*0350*/  @P3 LDG.E R24, desc[UR6][R12.64+0x4c] ;  /* 0x00004c060c183981 */ /* 0x000f28000c1e1900 */
[----:B------:R-:W4:Y:S04]  /*0360*/  @P4 LDG.E R26, desc[UR6][R12.64+0x60] ;  /* 0x000060060c1a4981 */ /* 0x000f28000c1e1900 */
[----:B------:R-:W4:Y:S04]  /*0370*/  @!P0 LDG.E R17, desc[UR6][R12.64+0x4] ;  /* 0x000004060c118981 */ /* 0x000f28000c1e1900 */
[----:B------:R-:W4:Y:S04]  /*0380*/  @!P0 LDG.E R19, desc[UR6][R12.64+0xc] ;  /* 0x00000c060c138981 */ /* 0x000f28000c1e1900 */
[----:B------:R-:W4:Y:S04]  /*0390*/  @P1 LDG.E R21, desc[UR6][R12.64+0x18] ;  /* 0x000018060c151981 */ /* 0x000f28000c1e1900 */
[----:B------:R-:W4:Y:S04]  /*03a0*/  @P3 LDG.E R23, desc[UR6][R12.64+0x40] ;  /* 0x000040060c173981 */ /* 0x000f28000c1e1900 */
[----:B------:R-:W4:Y:S04]  /*03b0*/  @P5 LDG.E R25, desc[UR6][R12.64+0x70] ;  /* 0x000070060c195981 */ /* 0x000f28000c1e1900 */
[----:B------:R-:W4:Y:S01]  /*03c0*/  @P6 LDG.E R28, desc[UR6][R12.64+0x88] ;  /* 0x000088060c1c6981 */ /* 0x000f22000c1e1900 */
[----:B--2---:R-:W-:-:S03]  /*03d0*/  @!P0 LOP3.LUT R5, R5, R16, RZ, 0x3c, !PT ;  /* 0x0000001005058212 */ /* 0x004fc600078e3cff */
[----:B------:R-:W2:Y:S01]  /*03e0*/  @!P0 LDG.E R16, desc[UR6][R12.64] ;  /* 0x000000060c108981 */ /* 0x000ea2000c1e1900 */
[----:B---3--:R-:W-:-:S03]  /*03f0*/  @P1 LOP3.LUT R5, R5, R18, RZ, 0x3c, !PT ;  /* 0x0000001205051212 */ /* 0x008fc600078e3cff */
[----:B------:R-:W3:Y:S01]  /*0400*/  @!P0 LDG.E R18, desc[UR6][R12.64+0x8] ;  /* 0x000008060c128981 */ /* 0x000ee2000c1e1900 */
[----:B----4-:R-:W-:-:S03]  /*0410*/  @P2 LOP3.LUT R5, R5, R20, RZ, 0x3c, !PT ;  /* 0x0000001405052212 */ /* 0x010fc600078e3cff */
[----:B------:R-:W4:Y:S01]  /*0420*/  @P1 LDG.E R20, desc[UR6][R12.64+0x14] ;  /* 0x000014060c141981 */ /* 0x000f22000c1e1900 */
[----:B------:R-:W-:-:S03]  /*0430*/  @P3 LOP3.LUT R5, R5, R24, RZ, 0x3c, !PT ;  /* 0x0000001805053212 */ /* 0x000fc600078e3cff */
[----:B------:R-:W4:Y:S01]  /*0440*/  @P5 LDG.E R24, desc[UR6][R12.64+0x74] ;  /* 0x000074060c185981 */ /* 0x000f22000c1e1900 */
[----:B------:R-:W-:-:S03]  /*0450*/  @P4 LOP3.LUT R5, R5, R26, RZ, 0x3c, !PT ;  /* 0x0000001a05054212 */ /* 0x000fc600078e3cff */
[----:B------:R-:W4:Y:S01]  /*0460*/  @P3 LDG.E R26, desc[UR6][R12.64+0x44] ;  /* 0x000044060c1a3981 */ /* 0x000f22000c1e1900 */
[----:B------:R-:W-:-:S03]  /*0470*/  @!P0 LOP3.LUT R6, R6, R17, RZ, 0x3c, !PT ;  /* 0x0000001106068212 */ /* 0x000fc600078e3cff */
[----:B------:R-:W4:Y:S01]  /*0480*/  @P1 LDG.E R17, desc[UR6][R12.64+0x20] ;  /* 0x000020060c111981 */ /* 0x000f22000c1e1900 */
[----:B------:R-:W-:-:S03]  /*0490*/  @!P0 LOP3.LUT R4, R4, R19, RZ, 0x3c, !PT ;  /* 0x0000001304048212 */ /* 0x000fc600078e3cff */
[----:B------:R-:W4:Y:S01]  /*04a0*/  @P2 LDG.E R19, desc[UR6][R12.64+0x2c] ;  /* 0x00002c060c132981 */ /* 0x000f22000c1e1900 */
[----:B------:R-:W-:-:S03]  /*04b0*/  @P1 LOP3.LUT R6, R6, R21, RZ, 0x3c, !PT ;  /* 0x0000001506061212 */ /* 0x000fc600078e3cff */
[----:B------:R-:W4:Y:S01]  /*04c0*/  @P2 LDG.E R21, desc[UR6][R12.64+0x34] ;  /* 0x000034060c152981 */ /* 0x000f22000c1e1900 */
[----:B--2---:R-:W-:-:S03]  /*04d0*/  @!P0 LOP3.LUT R3, R3, R16, RZ, 0x3c, !PT ;  /* 0x0000001003038212 */ /* 0x004fc600078e3cff */
[----:B------:R-:W2:Y:S01]  /*04e0*/  @P1 LDG.E R16, desc[UR6][R12.64+0x1c] ;  /* 0x00001c060c101981 */ /* 0x000ea2000c1e1900 */
[----:B---3--:R-:W-:-:S03]  /*04f0*/  @!P0 LOP3.LUT R7, R7, R18, RZ, 0x3c, !PT ;  /* 0x0000001207078212 */ /* 0x008fc600078e3cff */
[----:B------:R-:W3:Y:S01]  /*0500*/  @P2 LDG.E R18, desc[UR6][R12.64+0x28] ;  /* 0x000028060c122981 */ /* 0x000ee2000c1e1900 */
[----:B----4-:R-:W-:-:S03]  /*0510*/  @P1 LOP3.LUT R3, R3, R20, RZ, 0x3c, !PT ;  /* 0x0000001403031212 */ /* 0x010fc600078e3cff */
[----:B------:R-:W4:Y:S01]  /*0520*/  @P2 LDG.E R20, desc[UR6][R12.64+0x30] ;  /* 0x000030060c142981 */ /* 0x000f22000c1e1900 */
[----:B------:R-:W-:-:S03]  /*0530*/  @P5 LOP3.LUT R5, R5, R24, RZ, 0x3c, !PT ;  /* 0x0000001805055212 */ /* 0x000fc600078e3cff */
[----:B------:R-:W4:Y:S01]  /*0540*/  @P3 LDG.E R24, desc[UR6][R12.64+0x3c] ;  /* 0x00003c060c183981 */ /* 0x000f22000c1e1900 */
[----:B------:R-:W-:-:S03]  /*0550*/  @P1 LOP3.LUT R4, R4, R17, RZ, 0x3c, !PT ;  /* 0x0000001104041212 */ /* 0x000fc600078e3cff */
[----:B------:R-:W4:Y:S01]  /*0560*/  @P3 LDG.E R17, desc[UR6][R12.64+0x48] ;  /* 0x000048060c113981 */ /* 0x000f22000c1e1900 */
[----:B------:R-:W-:-:S03]  /*0570*/  @P2 LOP3.LUT R6, R6, R19, RZ, 0x3c, !PT ;  /* 0x0000001306062212 */ /* 0x000fc600078e3cff */
[----:B------:R-:W4:Y:S01]  /*0580*/  @P4 LDG.E R19, desc[UR6][R12.64+0x54] ;  /* 0x000054060c134981 */ /* 0x000f22000c1e1900 */
[----:B------:R-:W-:Y:S02]  /*0590*/  @P2 LOP3.LUT R4, R4, R21, RZ, 0x3c, !PT ;  /* 0x0000001504042212 */ /* 0x000fe400078e3cff */
[----:B------:R-:W-:Y:S01]  /*05a0*/  @P3 LOP3.LUT R6, R6, R23, RZ, 0x3c, !PT ;  /* 0x0000001706063212 */ /* 0x000fe200078e3cff */
[----:B------:R-:W4:Y:S04]  /*05b0*/  @P4 LDG.E R21, desc[UR6][R12.64+0x5c] ;  /* 0x00005c060c154981 */ /* 0x000f28000c1e1900 */
[----:B------:R-:W4:Y:S01]  /*05c0*/  @P5 LDG.E R23, desc[UR6][R12.64+0x68] ;  /* 0x000068060c175981 */ /* 0x000f22000c1e1900 */
[----:B--2---:R-:W-:-:S03]  /*05d0*/  @P1 LOP3.LUT R7, R7, R16, RZ, 0x3c, !PT ;  /* 0x0000001007071212 */ /* 0x004fc600078e3cff */
[----:B------:R-:W2:Y:S01]  /*05e0*/  @P4 LDG.E R16, desc[UR6][R12.64+0x50] ;  /* 0x000050060c104981 */ /* 0x000ea2000c1e1900 */
[----:B---3--:R-:W-:-:S03]  /*05f0*/  @P2 LOP3.LUT R3, R3, R18, RZ, 0x3c, !PT ;  /* 0x0000001203032212 */ /* 0x008fc600078e3cff */
[----:B------:R-:W3:Y:S01]  /*0600*/  @P4 LDG.E R18, desc[UR6][R12.64+0x58] ;  /* 0x000058060c124981 */ /* 0x000ee2000c1e1900 */
[----:B----4-:R-:W-:-:S03]  /*0610*/  @P2 LOP3.LUT R7, R7, R20, RZ, 0x3c, !PT ;  /* 0x0000001407072212 */ /* 0x010fc600078e3cff */
[----:B------:R-:W4:Y:S01]  /*0620*/  @P5 LDG.E R20, desc[UR6][R12.64+0x64] ;  /* 0x000064060c145981 */ /* 0x000f22000c1e1900 */
[----:B------:R-:W-:-:S03]  /*0630*/  @P3 LOP3.LUT R3, R3, R24, RZ, 0x3c, !PT ;  /* 0x0000001803033212 */ /* 0x000fc600078e3cff */
[----:B------:R-:W4:Y:S01]  /*0640*/  @P5 LDG.E R24, desc[UR6][R12.64+0x6c] ;  /* 0x00006c060c185981 */ /* 0x000f22000c1e1900 */
[----:B------:R-:W-:Y:S02]  /*0650*/  LOP3.LUT P0, RZ, R22, 0x80, RZ, 0xc0, !PT ;  /* 0x0000008016ff7812 */ /* 0x000fe4000780c0ff */
[----:B------:R-:W-:Y:S02]  /*0660*/  @P3 LOP3.LUT R7, R7, R26, RZ, 0x3c, !PT ;  /* 0x0000001a07073212 */ /* 0x000fe400078e3cff */
[----:B------:R-:W-:Y:S02]  /*0670*/  @P3 LOP3.LUT R4, R4, R17, RZ, 0x3c, !PT ;  /* 0x0000001104043212 */ /* 0x000fe400078e3cff */
[----:B------:R-:W4:Y:S01]  /*0680*/  @P6 LDG.E R17, desc[UR6][R12.64+0x7c] ;  /* 0x00007c060c116981 */ /* 0x000f22000c1e1900 */
[----:B------:R-:W-:-:S03]  /*0690*/  @P4 LOP3.LUT R6, R6, R19, RZ, 0x3c, !PT ;  /* 0x0000001306064212 */ /* 0x000fc600078e3cff */
[----:B------:R-:W4:Y:S01]  /*06a0*/  @P6 LDG.E R19, desc[UR6][R12.64+0x84] ;  /* 0x000084060c136981 */ /* 0x000f22000c1e1900 */
[----:B------:R-:W-:-:S03]  /*06b0*/  @P4 LOP3.LUT R4, R4, R21, RZ, 0x3c, !PT ;  /* 0x0000001504044212 */ /* 0x000fc600078e3cff */
[----:B------:R-:W4:Y:S01]  /*06c0*/  @P0 LDG.E R26, desc[UR6][R12.64+0x9c] ;  /* 0x00009c060c1a0981 */ /* 0x000f22000c1e1900 */
[----:B------:R-:W-:-:S03]  /*06d0*/  @P5 LOP3.LUT R6, R6, R23, RZ, 0x3c, !PT ;  /* 0x0000001706065212 */ /* 0x000fc600078e3cff */
        /* <DEDUP_REMOVED lines=10> */
[----:B------:R-:W-:Y:S02]  /*0780*/  @P5 LOP3.LUT R4, R4, R25, RZ, 0x3c, !PT ;  /* 0x0000001904045212 */ /* 0x000fe400078e3cff */
[----:B------:R-:W-:Y:S02]  /*0790*/  @P6 LOP3.LUT R5, R5, R28, RZ, 0x3c, !PT ;  /* 0x0000001c05056212 */ /* 0x000fe400078e3cff */
[----:B------:R-:W-:Y:S02]  /*07a0*/  @P6 LOP3.LUT R6, R6, R17, RZ, 0x3c, !PT ;  /* 0x0000001106066212 */ /* 0x000fe400078e3cff */
[----:B------:R-:W-:Y:S02]  /*07b0*/  @P6 LOP3.LUT R4, R4, R19, RZ, 0x3c, !PT ;  /* 0x0000001304046212 */ /* 0x000fe400078e3cff */
[----:B------:R-:W-:Y:S02]  /*07c0*/  @P0 LOP3.LUT R5, R5, R26, RZ, 0x3c, !PT ;  /* 0x0000001a05050212 */ /* 0x000fe400078e3cff */
[----:B------:R-:W-:-:S02]  /*07d0*/  @P0 LOP3.LUT R6, R6, R21, RZ, 0x3c, !PT ;  /* 0x0000001506060212 */ /* 0x000fc400078e3cff */
[----:B------:R-:W-:Y:S02]  /*07e0*/  @P0 LOP3.LUT R4, R4, R23, RZ, 0x3c, !PT ;  /* 0x0000001704040212 */ /* 0x000fe400078e3cff */
[----:B--2---:R-:W-:Y:S02]  /*07f0*/  @P6 LOP3.LUT R3, R3, R16, RZ, 0x3c, !PT ;  /* 0x0000001003036212 */ /* 0x004fe400078e3cff */
[----:B---3--:R-:W-:Y:S02]  /*0800*/  @P6 LOP3.LUT R7, R7, R18, RZ, 0x3c, !PT ;  /* 0x0000001207076212 */ /* 0x008fe400078e3cff */
[----:B----4-:R-:W-:Y:S02]  /*0810*/  @P0 LOP3.LUT R3, R3, R20, RZ, 0x3c, !PT ;  /* 0x0000001403030212 */ /* 0x010fe400078e3cff */
[----:B------:R-:W-:Y:S02]  /*0820*/  @P0 LOP3.LUT R7, R7, R24, RZ, 0x3c, !PT ;  /* 0x0000001807070212 */ /* 0x000fe400078e3cff */
[----:B------:R-:W-:-:S13]  /*0830*/  R2P PR, R22.B1, 0x7f ;  /* 0x0000007f16007804 */ /* 0x000fda0000001000 */
[----:B------:R-:W2:Y:S04]  /*0840*/  @P0 LDG.E R18, desc[UR6][R12.64+0xa0] ;  /* 0x0000a0060c120981 */ /* 0x000ea8000c1e1900 */
[----:B------:R-:W3:Y:S04]  /*0850*/  @P0 LDG.E R19, desc[UR6][R12.64+0xa4] ;  /* 0x0000a4060c130981 */ /* 0x000ee8000c1e1900 */
[----:B------:R-:W4:Y:S04]  /*0860*/  @P0 LDG.E R20, desc[UR6][R12.64+0xa8] ;  /* 0x0000a8060c140981 */ /* 0x000f28000c1e1900 */
[----:B------:R-:W4:Y:S04]  /*0870*/  @P0 LDG.E R21, desc[UR6][R12.64+0xac] ;  /* 0x0000ac060c150981 */ /* 0x000f28000c1e1900 */
[----:B------:R-:W4:Y:S04]  /*0880*/  @P0 LDG.E R24, desc[UR6][R12.64+0xb0] ;  /* 0x0000b0060c180981 */ /* 0x000f28000c1e1900 */
[----:B------:R-:W4:Y:S04]  /*0890*/  @P1 LDG.E R16, desc[UR6][R12.64+0xbc] ;  /* 0x0000bc060c101981 */ /* 0x000f28000c1e1900 */
[----:B------:R-:W4:Y:S04]  /*08a0*/  @P1 LDG.E R26, desc[UR6][R12.64+0xb4] ;  /* 0x0000b4060c1a1981 */ /* 0x000f28000c1e1900 */
        /* <DEDUP_REMOVED lines=11> */
[----:B------:R-:W-:Y:S01]  /*0960*/  LOP3.LUT P0, RZ, R22, 0x8000, RZ, 0xc0, !PT ;  /* 0x0000800016ff7812 */ /* 0x000fe2000780c0ff */
[----:B------:R-:W4:Y:S01]  /*0970*/  @P2 LDG.E R24, desc[UR6][R12.64+0xd8] ;  /* 0x0000d8060c182981 */ /* 0x000f22000c1e1900 */
[----:B------:R-:W-:-:S03]  /*0980*/  @P1 LOP3.LUT R7, R7, R16, RZ, 0x3c, !PT ;  /* 0x0000001007071212 */ /* 0x000fc600078e3cff */
[----:B------:R-:W4:Y:S01]  /*0990*/  @P2 LDG.E R22, desc[UR6][R12.64+0xd0] ;  /* 0x0000d0060c162981 */ /* 0x000f22000c1e1900 */
[----:B------:R-:W-:-:S03]  /*09a0*/  @P1 LOP3.LUT R3, R3, R26, RZ, 0x3c, !PT ;  /* 0x0000001a03031212 */ /* 0x000fc600078e3cff */
[----:B------:R-:W4:Y:S01]  /*09b0*/  @P3 LDG.E R16, desc[UR6][R12.64+0xe4] ;  /* 0x0000e4060c103981 */ /* 0x000f22000c1e1900 */
[----:B------:R-:W-:-:S03]  /*09c0*/  @P1 LOP3.LUT R6, R6, R23, RZ, 0x3c, !PT ;  /* 0x0000001706061212 */ /* 0x000fc600078e3cff */
[----:B------:R-:W4:Y:S01]  /*09d0*/  @P3 LDG.E R26, desc[UR6][R12.64+0xdc] ;  /* 0x0000dc060c1a3981 */ /* 0x000f22000c1e1900 */
[----:B------:R-:W-:-:S03]  /*09e0*/  @P1 LOP3.LUT R4, R4, R17, RZ, 0x3c, !PT ;  /* 0x0000001104041212 */ /* 0x000fc600078e3cff */
        /* <DEDUP_REMOVED lines=43> */
[----:B------:R-:W-:-:S04]  /*0ca0*/  UIADD3 UR4, UPT, UPT, UR4, 0x10, URZ ;  /* 0x0000001004047890 */ /* 0x000fc8000fffe0ff */
[----:B------:R-:W-:Y:S01]  /*0cb0*/  UISETP.NE.AND UP0, UPT, UR4, 0x20, UPT ;  /* 0x000000200400788c */ /* 0x000fe2000bf05270 */
[----:B--2---:R-:W-:Y:S02]  /*0cc0*/  @P5 LOP3.LUT R5, R5, R18, RZ, 0x3c, !PT ;  /* 0x0000001205055212 */ /* 0x004fe400078e3cff */
[----:B---3--:R-:W-:Y:S02]  /*0cd0*/  @P6 LOP3.LUT R6, R6, R19, RZ, 0x3c, !PT ;  /* 0x0000001306066212 */ /* 0x008fe400078e3cff */
[----:B----4-:R-:W-:Y:S02]  /*0ce0*/  @P6 LOP3.LUT R3, R3, R20, RZ, 0x3c, !PT ;  /* 0x0000001403036212 */ /* 0x010fe400078e3cff */
[----:B------:R-:W-:Y:S02]  /*0cf0*/  @P6 LOP3.LUT R4, R4, R21, RZ, 0x3c, !PT ;  /* 0x0000001504046212 */ /* 0x000fe400078e3cff */
[----:B------:R-:W-:Y:S02]  /*0d00*/  @P6 LOP3.LUT R7, R7, R22, RZ, 0x3c, !PT ;  /* 0x0000001607076212 */ /* 0x000fe400078e3cff */
[----:B------:R-:W-:-:S02]  /*0d10*/  @P6 LOP3.LUT R5, R5, R16, RZ, 0x3c, !PT ;  /* 0x0000001005056212 */ /* 0x000fc400078e3cff */
[----:B------:R-:W-:Y:S02]  /*0d20*/  @P0 LOP3.LUT R3, R3, R24, RZ, 0x3c, !PT ;  /* 0x0000001803030212 */ /* 0x000fe400078e3cff */
[----:B------:R-:W-:Y:S02]  /*0d30*/  @P0 LOP3.LUT R5, R5, R28, RZ, 0x3c, !PT ;  /* 0x0000001c05050212 */ /* 0x000fe400078e3cff */
[----:B------:R-:W-:Y:S02]  /*0d40*/  @P0 LOP3.LUT R7, R7, R26, RZ, 0x3c, !PT ;  /* 0x0000001a07070212 */ /* 0x000fe400078e3cff */
[----:B------:R-:W-:Y:S02]  /*0d50*/  @P0 LOP3.LUT R4, R4, R23, RZ, 0x3c, !PT ;  /* 0x0000001704040212 */ /* 0x000fe400078e3cff */
[----:B------:R-:W-:Y:S01]  /*0d60*/  @P0 LOP3.LUT R6, R6, R17, RZ, 0x3c, !PT ;  /* 0x0000001106060212 */ /* 0x000fe200078e3cff */
[----:B------:R-:W-:Y:S06]  /*0d70*/  BRA.U UP0, `(.L_x_7) ;  /* 0xfffffff5004c7547 */ /* 0x000fec000b83ffff */
[----:B------:R-:W-:-:S05]  /*0d80*/  VIADD R0, R0, 0x1 ;  /* 0x0000000100007836 */ /* 0x000fca0000000000 */
[----:B------:R-:W-:-:S13]  /*0d90*/  ISETP.NE.AND P0, PT, R0, 0x5, PT ;  /* 0x000000050000780c */ /* 0x000fda0003f05270 */
[----:B------:R-:W-:Y:S05]  /*0da0*/  @P0 BRA `(.L_x_8) ;  /* 0xfffffff400300947 */ /* 0x000fea000383ffff */
[----:B------:R-:W-:Y:S01]  /*0db0*/  LOP3.LUT R0, R11, 0x3, RZ, 0xc0, !PT ;  /* 0x000000030b007812 */ /* 0x000fe200078ec0ff */
[----:B------:R0:W-:Y:S03]  /*0dc0*/  STL.64 [R1+0x8], R6 ;  /* 0x0000080601007387 */ /* 0x0001e60000100a00 */
[----:B------:R-:W-:Y:S01]  /*0dd0*/  ISETP.NE.U32.AND P0, PT, R0, 0x1, PT ;  /* 0x000000010000780c */ /* 0x000fe20003f05070 */
[----:B------:R0:W-:Y:S03]  /*0de0*/  STL.64 [R1+0x10], R4 ;  /* 0x0000100401007387 */ /* 0x0001e60000100a00 */
[----:B------:R-:W-:Y:S01]  /*0df0*/  ISETP.NE.AND.EX P0, PT, RZ, RZ, PT, P0 ;  /* 0x000000ffff00720c */ /* 0x000fe20003f05300 */
[----:B------:R0:W-:-:S12]  /*0e00*/  STL [R1+0x4], R3 ;  /* 0x0000040301007387 */ /* 0x0001d80000100800 */
[----:B0-----:R-:W-:Y:S05]  /*0e10*/  @!P0 BRA `(.L_x_6) ;  /* 0x0000001400f88947 */ /* 0x001fea0003800000 */
[----:B------:R-:W-:Y:S01]  /*0e20*/  UMOV UR4, URZ ;  /* 0x000000ff00047c82 */ /* 0x000fe20008000000 */
[----:B------:R-:W-:Y:S01]  /*0e30*/  IMAD.MOV.U32 R0, RZ, RZ, RZ ;  /* 0x000000ffff007224 */ /* 0x000fe200078e00ff */
[----:B------:R-:W-:Y:S01]  /*0e40*/  CS2R R6, SRZ ;  /* 0x0000000000067805 */ /* 0x000fe2000001ff00 */
[----:B------:R-:W-:Y:S02]  /*0e50*/  IMAD.MOV.U32 R4, RZ, RZ, RZ ;  /* 0x000000ffff047224 */ /* 0x000fe400078e00ff */
[----:B------:R-:W-:Y:S02]  /*0e60*/  IMAD.MOV.U32 R3, RZ, RZ, RZ ;  /* 0x000000ffff037224 */ /* 0x000fe400078e00ff */
[----:B------:R-:W-:-:S07]  /*0e70*/  IMAD.U32 R5, RZ, RZ, UR4 ;  /* 0x00000004ff057e24 */ /* 0x000fce000f8e00ff */
.L_x_10:
[----:B------:R-:W-:-:S06]  /*0e80*/  IMAD R14, R0, 0x4, R1 ;  /* 0x00000004000e7824 */ /* 0x000fcc00078e0201 */
[----:B------:R-:W5:Y:S01]  /*0e90*/  LDL R14, [R14+0x4] ;  /* 0x000004000e0e7983 */ /* 0x000f620000100800 */
[----:B------:R-:W-:Y:S01]  /*0ea0*/  IMAD.SHL.U32 R15, R0, 0x20, RZ ;  /* 0x00000020000f7824 */ /* 0x000fe200078e00ff */
[----:B------:R-:W-:-:S06]  /*0eb0*/  UMOV UR4, URZ ;  /* 0x000000ff00047c82 */ /* 0x000fcc0008000000 */
.L_x_9:
        /* <DEDUP_REMOVED lines=179> */
[----:B------:R0:W-:Y:S03]  /*19f0*/  STL [R1+0x4], R3 ;  /* 0x0000040301007387 */ /* 0x0001e60000100800 */
[----:B------:R-:W-:Y:S01]  /*1a00*/  ISETP.NE.AND.EX P0, PT, RZ, RZ, PT, P0 ;  /* 0x000000ffff00720c */ /* 0x000fe20003f05300 */
[----:B------:R0:W-:-:S12]  /*1a10*/  STL.64 [R1+0x10], R4 ;  /* 0x0000100401007387 */ /* 0x0001d80000100a00 */
[----:B0-----:R-:W-:Y:S05]  /*1a20*/  @P0 BRA `(.L_x_6) ;  /* 0x0000000800f40947 */ /* 0x001fea0003800000 */
[----:B------:R-:W-:Y:S01]  /*1a30*/  UMOV UR4, URZ ;  /* 0x000000ff00047c82 */ /* 0x000fe20008000000 */
[----:B------:R-:W-:Y:S01]  /*1a40*/  IMAD.MOV.U32 R0, RZ, RZ, RZ ;  /* 0x000000ffff007224 */ /* 0x000fe200078e00ff */
[----:B------:R-:W-:Y:S01]  /*1a50*/  CS2R R6, SRZ ;  /* 0x0000000000067805 */ /* 0x000fe2000001ff00 */
[----:B------:R-:W-:Y:S02]  /*1a60*/  IMAD.MOV.U32 R4, RZ, RZ, RZ ;  /* 0x000000ffff047224 */ /* 0x000fe400078e00ff */
[----:B------:R-:W-:Y:S02]  /*1a70*/  IMAD.MOV.U32 R3, RZ, RZ, RZ ;  /* 0x000000ffff037224 */ /* 0x000fe400078e00ff */
[----:B------:R-:W-:-:S07]  /*1a80*/  IMAD.U32 R5, RZ, RZ, UR4 ;  /* 0x00000004ff057e24 */ /* 0x000fce000f8e00ff */
.L_x_12:
[----:B------:R-:W-:-:S06]  /*1a90*/  IMAD R14, R0, 0x4, R1 ;  /* 0x00000004000e7824 */ /* 0x000fcc00078e0201 */
[----:B------:R-:W5:Y:S01]  /*1aa0*/  LDL R14, [R14+0x4] ;  /* 0x000004000e0e7983 */ /* 0x000f620000100800 */
[----:B------:R-:W-:Y:S01]  /*1ab0*/  IMAD.SHL.U32 R15, R0, 0x20, RZ ;  /* 0x00000020000f7824 */ /* 0x000fe200078e00ff */
[----:B------:R-:W-:-:S06]  /*1ac0*/  UMOV UR4, URZ ;  /* 0x000000ff00047c82 */ /* 0x000fcc0008000000 */
.L_x_11:
        /* <DEDUP_REMOVED lines=176> */
[----:B------:R0:W-:Y:S04]  /*25d0*/  STL.64 [R1+0x8], R6 ;  /* 0x0000080601007387 */ /* 0x0001e80000100a00 */
[----:B------:R0:W-:Y:S04]  /*25e0*/  STL [R1+0x4], R3 ;  /* 0x0000040301007387 */ /* 0x0001e80000100800 */
[----:B------:R0:W-:Y:S02]  /*25f0*/  STL.64 [R1+0x10], R4 ;  /* 0x0000100401007387 */ /* 0x0001e40000100a00 */
.L_x_6:
[----:B------:R-:W-:Y:S05]  /*2600*/  BSYNC.RECONVERGENT B1 ;  /* 0x0000000000017941 */ /* 0x000fea0003800200 */
.L_x_5:
[C---:B------:R-:W-:Y:S01]  /*2610*/  ISETP.GT.U32.AND P0, PT, R11.reuse, 0x3, PT ;  /* 0x000000030b00780c */ /* 0x040fe20003f04070 */
[----:B------:R-:W-:Y:S01]  /*2620*/  VIADD R10, R10, 0x1 ;  /* 0x000000010a0a7836 */ /* 0x000fe20000000000 */
[--C-:B------:R-:W-:Y:S02]  /*2630*/  SHF.R.U64 R11, R11, 0x2, R2.reuse ;  /* 0x000000020b0b7819 */ /* 0x100fe40000001202 */
[----:B------:R-:W-:Y:S02]  /*2640*/  ISETP.GT.U32.AND.EX P0, PT, R2, RZ, PT, P0 ;  /* 0x000000ff0200720c */ /* 0x000fe40003f04100 */
[----:B------:R-:W-:-:S11]  /*2650*/  SHF.R.U32.HI R2, RZ, 0x2, R2 ;  /* 0x00000002ff027819 */ /* 0x000fd60000011602 */
[----:B------:R-:W-:Y:S05]  /*2660*/  @P0 BRA `(.L_x_13) ;  /* 0xffffffd800d40947 */ /* 0x000fea000383ffff */
.L_x_4:
[----:B------:R-:W-:Y:S05]  /*2670*/  BSYNC.RECONVERGENT B0 ;  /* 0x0000000000007941 */ /* 0x000fea0003800200 */
.L_x_3:
[----:B------:R-:W1:Y:S01]  /*2680*/  LDC.64 R8, c[0x0][0x388] ;  /* 0x0000e200ff087b82 */ /* 0x000e620000000a00 */
[----:B0-----:R-:W0:Y:S01]  /*2690*/  S2R R4, SR_TID.Y ;  /* 0x0000000000047919 */ /* 0x001e220000002200 */
[----:B------:R-:W-:Y:S01]  /*26a0*/  SHF.R.U32.HI R0, RZ, 0x2, R3 ;  /* 0x00000002ff007819 */ /* 0x000fe20000011603 */
[----:B------:R-:W2:Y:S01]  /*26b0*/  LDCU.64 UR4, c[0x0][0x380] ;  /* 0x00007000ff0477ac */ /* 0x000ea20008000a00 */
[----:B------:R-:W0:Y:S02]  /*26c0*/  S2R R7, SR_TID.X ;  /* 0x0000000000077919 */ /* 0x000e240000002100 */
[----:B------:R-:W-:Y:S01]  /*26d0*/  LOP3.LUT R0, R0, R3, RZ, 0x3c, !PT ;  /* 0x0000000300007212 */ /* 0x000fe200078e3cff */
[----:B------:R-:W-:-:S04]  /*26e0*/  IMAD.SHL.U32 R3, R5, 0x10, RZ ;  /* 0x0000001005037824 */ /* 0x000fc800078e00ff */
[----:B------:R-:W-:-:S05]  /*26f0*/  IMAD.SHL.U32 R2, R0, 0x2, RZ ;  /* 0x0000000200027824 */ /* 0x000fca00078e00ff */
[----:B------:R-:W-:-:S04]  /*2700*/  LOP3.LUT R2, R0, R2, R3, 0x96, !PT ;  /* 0x0000000200027212 */ /* 0x000fc800078e9603 */
[----:B------:R-:W-:Y:S02]  /*2710*/  LOP3.LUT R2, R2, R5, RZ, 0x3c, !PT ;  /* 0x0000000502027212 */ /* 0x000fe400078e3cff */
[----:B-1----:R-:W-:Y:S02]  /*2720*/  LOP3.LUT R8, R8, 0xaad26b49, RZ, 0x3c, !PT ;  /* 0xaad26b4908087812 */ /* 0x002fe400078e3cff */
[----:B------:R-:W-:-:S03]  /*2730*/  LOP3.LUT R9, R9, 0xf7dcefdd, RZ, 0x3c, !PT ;  /* 0xf7dcefdd09097812 */ /* 0x000fc600078e3cff */
[----:B------:R-:W-:Y:S02]  /*2740*/  IMAD R8, R8, 0x4182bed5, RZ ;  /* 0x4182bed508087824 */ /* 0x000fe400078e02ff */
[----:B------:R-:W-:-:S05]  /*2750*/  IMAD R9, R9, -0x658354e5, RZ ;  /* 0x9a7cab1b09097824 */ /* 0x000fca00078e02ff */
[----:B------:R-:W-:Y:S01]  /*2760*/  IADD3 R9, PT, PT, R8, 0x64f0c9, R9 ;  /* 0x0064f0c908097810 */ /* 0x000fe20007ffe009 */
[----:B0-----:R-:W-:-:S03]  /*2770*/  IMAD R4, R4, 0x10, R7 ;  /* 0x0000001004047824 */ /* 0x001fc600078e0207 */
[----:B------:R-:W-:Y:S02]  /*2780*/  IADD3 R0, PT, PT, R9, 0x587c5, R2 ;  /* 0x000587c509007810 */ /* 0x000fe40007ffe002 */
[----:B--2---:R-:W-:-:S03]  /*2790*/  LEA R2, P0, R4, UR4, 0x2 ;  /* 0x0000000404027c11 */ /* 0x004fc6000f8010ff */
[----:B------:R-:W-:-:S05]  /*27a0*/  IMAD.HI.U32 R3, R0, 0x51eb851f, RZ ;  /* 0x51eb851f00037827 */ /* 0x000fca00078e00ff */
[----:B------:R-:W-:Y:S02]  /*27b0*/  SHF.R.U32.HI R5, RZ, 0x5, R3 ;  /* 0x00000005ff057819 */ /* 0x000fe40000011603 */
[----:B------:R-:W-:-:S03]  /*27c0*/  LEA.HI.X R3, R4, UR5, RZ, 0x2, P0 ;  /* 0x0000000504037c11 */ /* 0x000fc600080f14ff */
[----:B------:R-:W-:-:S05]  /*27d0*/  IMAD R5, R5, -0x64, R0 ;  /* 0xffffff9c05057824 */ /* 0x000fca00078e0200 */
[----:B------:R-:W-:Y:S01]  /*27e0*/  STG.E desc[UR6][R2.64], R5 ;  /* 0x0000000502007986 */ /* 0x000fe2000c101906 */
[----:B------:R-:W-:Y:S05]  /*27f0*/  EXIT ;  /* 0x000000000000794d */ /* 0x000fea0003800000 */
.L_x_14:
        /* <DEDUP_REMOVED lines=16> */
.L_x_16:


//--------------------- .nv.global.init           --------------------------
	.section	.nv.global.init,"aw",@progbits
	.align	4
.nv.global.init:
	.type		mrg32k3aM1SubSeq,@object
	.size		mrg32k3aM1SubSeq,(mrg32k3aM2SubSeq - mrg32k3aM1SubSeq)
mrg32k3aM1SubSeq:
        /*0000*/ 	.byte	0x0b, 0xcc, 0xee, 0x04, 0x73, 0x29, 0x8b, 0x6f, 0xf6, 0x53, 0x03, 0xf6, 0x23, 0xf6, 0xea, 0xda
        /* <DEDUP_REMOVED lines=125> */
	.type		mrg32k3aM2SubSeq,@object
	.size		mrg32k3aM2SubSeq,(mrg32k3aM1 - mrg32k3aM2SubSeq)
mrg32k3aM2SubSeq:
        /* <DEDUP_REMOVED lines=126> */
	.type		mrg32k3aM1,@object
	.size		mrg32k3aM1,(mrg32k3aM1Seq - mrg32k3aM1)
mrg32k3aM1:
        /* <DEDUP_REMOVED lines=144> */
	.type		mrg32k3aM1Seq,@object
	.size		mrg32k3aM1Seq,(mrg32k3aM2 - mrg32k3aM1Seq)
mrg32k3aM1Seq:
        /* <DEDUP_REMOVED lines=144> */
	.type		mrg32k3aM2,@object
	.size		mrg32k3aM2,(mrg32k3aM2Seq - mrg32k3aM2)
mrg32k3aM2:
        /* <DEDUP_REMOVED lines=144> */
	.type		mrg32k3aM2Seq,@object
	.size		mrg32k3aM2Seq,(precalc_xorwow_matrix - mrg32k3aM2Seq)
mrg32k3aM2Seq:
        /* <DEDUP_REMOVED lines=144> */
	.type		precalc_xorwow_matrix,@object
	.size		precalc_xorwow_matrix,(precalc_xorwow_offset_matrix - precalc_xorwow_matrix)
precalc_xorwow_matrix:
        /* <DEDUP_REMOVED lines=6400> */
	.type		precalc_xorwow_offset_matrix,@object
	.size		precalc_xorwow_offset_matrix,($str$1 - precalc_xorwow_offset_matrix)
precalc_xorwow_offset_matrix:
        /* <DEDUP_REMOVED lines=6400> */
	.type		$str$1,@object
	.size		$str$1,($str - $str$1)
$str$1:
        /*353c0*/ 	.byte	0x0a, 0x00
	.type		$str,@object
	.size		$str,(.L_9 - $str)
$str:
        /*353c2*/ 	.byte	0x25, 0x32, 0x64, 0x20, 0x00
.L_9:


//--------------------- .nv.shared.reserved.0     --------------------------
	.section	.nv.shared.reserved.0,"aw",@nobits
	.weak		__nv_reservedSMEM_offset_0_alias
	.size		__nv_reservedSMEM_offset_0_alias, 0, 64
	.other		__nv_reservedSMEM_offset_0_alias,@"STO_CUDA_RESERVED_SHARED STV_DEFAULT"
__nv_reservedSMEM_offset_0_alias:
	.zero		0
	.zero		64


//--------------------- .nv.constant0._Z13displayMatrixPi --------------------------
	.section	.nv.constant0._Z13displayMatrixPi,"a",@progbits
	.sectionflags	@""
	.align	4
.nv.constant0._Z13displayMatrixPi:
	.zero		904


//--------------------- .nv.constant0._Z16fillRandomMatrixPim --------------------------
	.section	.nv.constant0._Z16fillRandomMatrixPim,"a",@progbits
	.sectionflags	@""
	.align	4
.nv.constant0._Z16fillRandomMatrixPim:
	.zero		912


//--------------------- SYMBOLS --------------------------

	.type		.nv.reservedSmem.offset0,@object
	.size		.nv.reservedSmem.offset0,0x4
	.type		vprintf,@function
